	.target	sm_90a

	.elftype	@"ET_EXEC"


//--------------------- .note.nv.tkinfo           --------------------------
	.section	.note.nv.tkinfo,"",@"SHT_NOTE"
	.sectionflags	@"SHF_NOTE_NV_TKINFO"
	.tkinfo
        /*0018*/ 	.word	0x00000002
        /*0030*/ 	.string	""
        /*0030*/ 	.string	"ptxas"
        /*0030*/ 	.string	"Cuda compilation tools, release 13.0, V13.0.88"
        /*0030*/ 	.string	"Build cuda_13.0.r13.0/compiler.36424714_0"
        /*0030*/ 	.string	"-arch sm_90a -m 64 "



//--------------------- .note.nv.cuinfo           --------------------------
	.section	.note.nv.cuinfo,"",@"SHT_NOTE"
	.sectionflags	@"SHF_NOTE_NV_CUINFO"
        /*0018*/ 	.short	0x0002
        /*001a*/ 	.short	0x005a
        /*001c*/ 	.short	0x0082
	.zero		2


//--------------------- .nv.info                  --------------------------
	.section	.nv.info,"",@"SHT_CUDA_INFO"
	.align	4


	//----- nvinfo : EIATTR_REGCOUNT
	.align		4
        /*0000*/ 	.byte	0x04, 0x2f
        /*0002*/ 	.short	(.L_15 - .L_14)
	.align		4
.L_14:
        /*0004*/ 	.word	index@(_ZN7cutlass13device_kernelINS_4gemm6kernel13GemmUniversalIN4cute5tupleIJiiiiEEENS1_10collective13CollectiveMmaINS1_34MainloopSm90TmaGmmaWarpSpecializedILi3ENS5_IJNS4_1CILi2EEENSA_ILi1EEESC_EEENS1_35KernelTmaWarpSpecializedCooperativeEEENS5_IJNSA_ILi256EEESG_NSA_ILi64EEEEEENS_10bfloat16_tENS5_IJlSC_lEEESJ_SK_NS4_8TiledMMAINS4_8MMA_AtomIJNS4_4SM904GMMA28MMA_64x256x16_F32BF16BF16_SSILNSO_5MajorE0ELSQ_0ELNSO_7ScaleInE1ELSR_1EEEEEENS4_6LayoutISD_NS5_IJSC_NSA_ILi0EEESV_EEEEENS5_IJNS4_10UnderscoreESY_SY_EEEEENS4_13SM90_TMA_LOADENS4_14ComposedLayoutINS4_7SwizzleILi3ELi4ELi3EEENS4_18smem_ptr_flag_bitsILi16EEENSU_INS5_IJNSA_ILi8EEESH_EEENS5_IJSH_SC_EEEEEEEvNS4_8identityENS4_23SM90_TMA_LOAD_MULTICASTES1B_vS1C_EENS_8epilogue10collective6detail29Sm90TmaWarpSpecializedAdapterINS1G_15DefaultEpilogueISJ_SK_SK_NS1F_6thread17LinearCombinationISJ_Li1EffLNS1K_9ScaleType4KindE0ELNS_15FloatRoundStyleE2ESJ_EENS1_15EpilogueDefaultEEEEEvvEEEEvNT_6ParamsE)
        /*0008*/ 	.word	0x000000a8


	//----- nvinfo : EIATTR_FRAME_SIZE
	.align		4
.L_15:
        /*000c*/ 	.byte	0x04, 0x11
        /*000e*/ 	.short	(.L_17 - .L_16)
	.align		4
.L_16:
        /*0010*/ 	.word	index@(_ZN7cutlass13device_kernelINS_4gemm6kernel13GemmUniversalIN4cute5tupleIJiiiiEEENS1_10collective13CollectiveMmaINS1_34MainloopSm90TmaGmmaWarpSpecializedILi3ENS5_IJNS4_1CILi2EEENSA_ILi1EEESC_EEENS1_35KernelTmaWarpSpecializedCooperativeEEENS5_IJNSA_ILi256EEESG_NSA_ILi64EEEEEENS_10bfloat16_tENS5_IJlSC_lEEESJ_SK_NS4_8TiledMMAINS4_8MMA_AtomIJNS4_4SM904GMMA28MMA_64x256x16_F32BF16BF16_SSILNSO_5MajorE0ELSQ_0ELNSO_7ScaleInE1ELSR_1EEEEEENS4_6LayoutISD_NS5_IJSC_NSA_ILi0EEESV_EEEEENS5_IJNS4_10UnderscoreESY_SY_EEEEENS4_13SM90_TMA_LOADENS4_14ComposedLayoutINS4_7SwizzleILi3ELi4ELi3EEENS4_18smem_ptr_flag_bitsILi16EEENSU_INS5_IJNSA_ILi8EEESH_EEENS5_IJSH_SC_EEEEEEEvNS4_8identityENS4_23SM90_TMA_LOAD_MULTICASTES1B_vS1C_EENS_8epilogue10collective6detail29Sm90TmaWarpSpecializedAdapterINS1G_15DefaultEpilogueISJ_SK_SK_NS1F_6thread17LinearCombinationISJ_Li1EffLNS1K_9ScaleType4KindE0ELNS_15FloatRoundStyleE2ESJ_EENS1_15EpilogueDefaultEEEEEvvEEEEvNT_6ParamsE)
        /*0014*/ 	.word	0x00000788


	//----- nvinfo : EIATTR_MIN_STACK_SIZE
	.align		4
.L_17:
        /*0018*/ 	.byte	0x04, 0x12
        /*001a*/ 	.short	(.L_19 - .L_18)
	.align		4
.L_18:
        /*001c*/ 	.word	index@(_ZN7cutlass13device_kernelINS_4gemm6kernel13GemmUniversalIN4cute5tupleIJiiiiEEENS1_10collective13CollectiveMmaINS1_34MainloopSm90TmaGmmaWarpSpecializedILi3ENS5_IJNS4_1CILi2EEENSA_ILi1EEESC_EEENS1_35KernelTmaWarpSpecializedCooperativeEEENS5_IJNSA_ILi256EEESG_NSA_ILi64EEEEEENS_10bfloat16_tENS5_IJlSC_lEEESJ_SK_NS4_8TiledMMAINS4_8MMA_AtomIJNS4_4SM904GMMA28MMA_64x256x16_F32BF16BF16_SSILNSO_5MajorE0ELSQ_0ELNSO_7ScaleInE1ELSR_1EEEEEENS4_6LayoutISD_NS5_IJSC_NSA_ILi0EEESV_EEEEENS5_IJNS4_10UnderscoreESY_SY_EEEEENS4_13SM90_TMA_LOADENS4_14ComposedLayoutINS4_7SwizzleILi3ELi4ELi3EEENS4_18smem_ptr_flag_bitsILi16EEENSU_INS5_IJNSA_ILi8EEESH_EEENS5_IJSH_SC_EEEEEEEvNS4_8identityENS4_23SM90_TMA_LOAD_MULTICASTES1B_vS1C_EENS_8epilogue10collective6detail29Sm90TmaWarpSpecializedAdapterINS1G_15DefaultEpilogueISJ_SK_SK_NS1F_6thread17LinearCombinationISJ_Li1EffLNS1K_9ScaleType4KindE0ELNS_15FloatRoundStyleE2ESJ_EENS1_15EpilogueDefaultEEEEEvvEEEEvNT_6ParamsE)
        /*0020*/ 	.word	0x00000788
.L_19:


//--------------------- .nv.compat                --------------------------
	.section	.nv.compat,"",@"SHT_CUDA_COMPAT_INFO"
	.align	4
        /*0000*/ 	.byte	0x02, 0x09, 0x01, 0x00, 0x02, 0x02, 0x04, 0x00, 0x02, 0x05, 0x05, 0x00, 0x03, 0x07, 0x01, 0x01
        /*0010*/ 	.byte	0x02, 0x03, 0x01, 0x00, 0x02, 0x06, 0x01, 0x00, 0x04, 0x0b, 0x08, 0x00, 0x00, 0x00, 0x00, 0x00
        /*0020*/ 	.byte	0x00, 0x00, 0x00, 0x00


//--------------------- .nv.info._ZN7cutlass13device_kernelINS_4gemm6kernel13GemmUniversalIN4cute5tupleIJiiiiEEENS1_10collective13CollectiveMmaINS1_34MainloopSm90TmaGmmaWarpSpecializedILi3ENS5_IJNS4_1CILi2EEENSA_ILi1EEESC_EEENS1_35KernelTmaWarpSpecializedCooperativeEEENS5_IJNSA_ILi256EEESG_NSA_ILi64EEEEEENS_10bfloat16_tENS5_IJlSC_lEEESJ_SK_NS4_8TiledMMAINS4_8MMA_AtomIJNS4_4SM904GMMA28MMA_64x256x16_F32BF16BF16_SSILNSO_5MajorE0ELSQ_0ELNSO_7ScaleInE1ELSR_1EEEEEENS4_6LayoutISD_NS5_IJSC_NSA_ILi0EEESV_EEEEENS5_IJNS4_10UnderscoreESY_SY_EEEEENS4_13SM90_TMA_LOADENS4_14ComposedLayoutINS4_7SwizzleILi3ELi4ELi3EEENS4_18smem_ptr_flag_bitsILi16EEENSU_INS5_IJNSA_ILi8EEESH_EEENS5_IJSH_SC_EEEEEEEvNS4_8identityENS4_23SM90_TMA_LOAD_MULTICASTES1B_vS1C_EENS_8epilogue10collective6detail29Sm90TmaWarpSpecializedAdapterINS1G_15DefaultEpilogueISJ_SK_SK_NS1F_6thread17LinearCombinationISJ_Li1EffLNS1K_9ScaleType4KindE0ELNS_15FloatRoundStyleE2ESJ_EENS1_15EpilogueDefaultEEEEEvvEEEEvNT_6ParamsE --------------------------
	.section	.nv.info._ZN7cutlass13device_kernelINS_4gemm6kernel13GemmUniversalIN4cute5tupleIJiiiiEEENS1_10collective13CollectiveMmaINS1_34MainloopSm90TmaGmmaWarpSpecializedILi3ENS5_IJNS4_1CILi2EEENSA_ILi1EEESC_EEENS1_35KernelTmaWarpSpecializedCooperativeEEENS5_IJNSA_ILi256EEESG_NSA_ILi64EEEEEENS_10bfloat16_tENS5_IJlSC_lEEESJ_SK_NS4_8TiledMMAINS4_8MMA_AtomIJNS4_4SM904GMMA28MMA_64x256x16_F32BF16BF16_SSILNSO_5MajorE0ELSQ_0ELNSO_7ScaleInE1ELSR_1EEEEEENS4_6LayoutISD_NS5_IJSC_NSA_ILi0EEESV_EEEEENS5_IJNS4_10UnderscoreESY_SY_EEEEENS4_13SM90_TMA_LOADENS4_14ComposedLayoutINS4_7SwizzleILi3ELi4ELi3EEENS4_18smem_ptr_flag_bitsILi16EEENSU_INS5_IJNSA_ILi8EEESH_EEENS5_IJSH_SC_EEEEEEEvNS4_8identityENS4_23SM90_TMA_LOAD_MULTICASTES1B_vS1C_EENS_8epilogue10collective6detail29Sm90TmaWarpSpecializedAdapterINS1G_15DefaultEpilogueISJ_SK_SK_NS1F_6thread17LinearCombinationISJ_Li1EffLNS1K_9ScaleType4KindE0ELNS_15FloatRoundStyleE2ESJ_EENS1_15EpilogueDefaultEEEEEvvEEEEvNT_6ParamsE,"",@"SHT_CUDA_INFO"
	.sectionflags	@""
	.align	4


	//----- nvinfo : EIATTR_CUDA_API_VERSION
	.align		4
        /*0000*/ 	.byte	0x04, 0x37
        /*0002*/ 	.short	(.L_21 - .L_20)
.L_20:
        /*0004*/ 	.word	0x00000082


	//----- nvinfo : EIATTR_KPARAM_INFO
	.align		4
.L_21:
        /*0008*/ 	.byte	0x04, 0x17
        /*000a*/ 	.short	(.L_23 - .L_22)
.L_22:
        /*000c*/ 	.word	0x00000000
        /*0010*/ 	.short	0x0000
        /*0012*/ 	.short	0x0070
        /*0014*/ 	.byte	0x00, 0xf0, 0x01, 0x10


	//----- nvinfo : EIATTR_SPARSE_MMA_MASK
	.align		4
.L_23:
        /*0018*/ 	.byte	0x03, 0x50
        /*001a*/ 	.short	0x0000


	//----- nvinfo : EIATTR_MAXREG_COUNT
	.align		4
        /*001c*/ 	.byte	0x03, 0x1b
        /*001e*/ 	.short	0x00a8


	//----- nvinfo : EIATTR_NUM_BARRIERS
	.align		4
        /*0020*/ 	.byte	0x02, 0x4c
        /*0022*/ 	.byte	0x01
	.zero		1


	//----- nvinfo : EIATTR_EXTERNS
	.align		4
        /*0024*/ 	.byte	0x04, 0x0f
        /*0026*/ 	.short	(.L_25 - .L_24)


	//   ....[0]....
	.align		4
.L_24:
        /*0028*/ 	.word	index@(__assertfail)


	//----- nvinfo : EIATTR_ANNOTATIONS
	.align		4
.L_25:
        /*002c*/ 	.byte	0x04, 0x55
        /*002e*/ 	.short	(.L_27 - .L_26)


	//   ....[0]....
.L_26:
        /*0030*/ 	.word	0x00000001
        /*0034*/ 	.byte	0xe0, 0x09, 0x00, 0x00, 0x01, 0x00, 0x00, 0x00, 0xf0, 0x09, 0x00, 0x00, 0x01, 0x00, 0x00, 0x00
        /* <DEDUP_REMOVED lines=716> */
        /*2d04*/ 	.byte	0xd0, 0xb0, 0x01, 0x00, 0x01, 0x00, 0x00, 0x00, 0xf0, 0xb0, 0x01, 0x00


	//----- nvinfo : EIATTR_MERCURY_ISA_VERSION
	.align		4
.L_27:
        /*2d10*/ 	.byte	0x03, 0x5f
        /*2d12*/ 	.short	0x0101


	//----- nvinfo : EIATTR_INT_WARP_WIDE_INSTR_OFFSETS
	.align		4
        /*2d14*/ 	.byte	0x04, 0x31
        /*2d16*/ 	.short	(.L_29 - .L_28)


	//   ....[0]....
.L_28:
        /*2d18*/ 	.word	0x00000560


	//   ....[1]....
        /*2d1c*/ 	.word	0x00000570


	//   ....[2]....
        /*2d20*/ 	.word	0x000006e0


	//----- nvinfo : EIATTR_COOP_GROUP_MASK_REGIDS
	.align		4
.L_29:
        /*2d24*/ 	.byte	0x04, 0x29
        /*2d26*/ 	.short	(.L_31 - .L_30)


	//   ....[0]....
.L_30:
        /*2d28*/ 	.word	0xffffffff


	//   ....[1]....
        /*2d2c*/ 	.word	0xffffffff


	//   ....[2]....
        /*2d30*/ 	.word	0xffffffff


	//   ....[3]....
        /*2d34*/ 	.word	0xffffffff


	//   ....[4]....
        /*2d38*/ 	.word	0xffffffff


	//   ....[5]....
        /*2d3c*/ 	.word	0xffffffff


	//----- nvinfo : EIATTR_COOP_GROUP_INSTR_OFFSETS
	.align		4
.L_31:
        /*2d40*/ 	.byte	0x04, 0x28
        /*2d42*/ 	.short	(.L_33 - .L_32)


	//   ....[0]....
.L_32:
        /*2d44*/ 	.word	0x00000070


	//   ....[1]....
        /*2d48*/ 	.word	0x00000080


	//   ....[2]....
        /*2d4c*/ 	.word	0x000001a0


	//   ....[3]....
        /*2d50*/ 	.word	0x000003b0


	//   ....[4]....
        /*2d54*/ 	.word	0x00000820


	//   ....[5]....
        /*2d58*/ 	.word	0x000013f0


	//----- nvinfo : EIATTR_REG_RECONFIG
	.align		4
.L_33:
        /*2d5c*/ 	.byte	0x01, 0x54
	.zero		2


	//----- nvinfo : EIATTR_SYSCALL_OFFSETS
	.align		4
        /*2d60*/ 	.byte	0x04, 0x46
        /*2d62*/ 	.short	(.L_35 - .L_34)


	//   ....[0]....
.L_34:
        /*2d64*/ 	.word	0x000015a0


	//----- nvinfo : EIATTR_MBARRIER_INSTR_OFFSETS
	.align		4
.L_35:
        /*2d68*/ 	.byte	0x04, 0x39
        /*2d6a*/ 	.short	(.L_37 - .L_36)


	//   ....[0]....
.L_36:
        /*2d6c*/ 	.word	0x00000320
        /*2d70*/ 	.word	0x000000ff
        /*2d74*/ 	.word	0x00000000
        /*2d78*/ 	.short	0x0100
        /*2d7a*/ 	.byte	0x08
	.zero		1


	//   ....[1]....
        /*2d7c*/ 	.word	0x00000330
        /*2d80*/ 	.word	0x000000ff
        /*2d84*/ 	.word	0x00000018
        /*2d88*/ 	.short	0x0100
        /*2d8a*/ 	.byte	0x08
	.zero		1


	//   ....[2]....
        /*2d8c*/ 	.word	0x00000340
        /*2d90*/ 	.word	0x000000ff
        /*2d94*/ 	.word	0x00000008
        /*2d98*/ 	.short	0x0100
        /*2d9a*/ 	.byte	0x08
	.zero		1


	//   ....[3]....
        /*2d9c*/ 	.word	0x00000350
        /*2da0*/ 	.word	0x000000ff
        /*2da4*/ 	.word	0x00000020
        /*2da8*/ 	.short	0x0100
        /*2daa*/ 	.byte	0x08
	.zero		1


	//   ....[4]....
        /*2dac*/ 	.word	0x00000360
        /*2db0*/ 	.word	0x000000ff
        /*2db4*/ 	.word	0x00000010
        /*2db8*/ 	.short	0x0100
        /*2dba*/ 	.byte	0x08
	.zero		1


	//   ....[5]....
        /*2dbc*/ 	.word	0x00000370
        /*2dc0*/ 	.word	0x000000ff
        /*2dc4*/ 	.word	0x00000028
        /*2dc8*/ 	.short	0x0100
        /*2dca*/ 	.byte	0x08
	.zero		1


	//   ....[6]....
        /*2dcc*/ 	.word	0x00000750
        /*2dd0*/ 	.word	0x000000ff
        /*2dd4*/ 	.word	0x00000040
        /*2dd8*/ 	.short	0x0100
        /*2dda*/ 	.byte	0x06
	.zero		1


	//   ....[7]....
        /*2ddc*/ 	.word	0x00000780
        /*2de0*/ 	.word	0x000000ff
        /*2de4*/ 	.word	0x00000048
        /*2de8*/ 	.short	0x0100
        /*2dea*/ 	.byte	0x06
	.zero		1


	//   ....[8]....
        /*2dec*/ 	.word	0x00001680
        /*2df0*/ 	.word	0x00000004
        /*2df4*/ 	.word	0x00000000
        /*2df8*/ 	.short	0x010a
        /*2dfa*/ 	.byte	0x3f
	.zero		1


	//   ....[9]....
        /*2dfc*/ 	.word	0x000016c0
        /*2e00*/ 	.word	0x00000004
        /*2e04*/ 	.word	0x00000000
        /*2e08*/ 	.short	0x010a
        /*2e0a*/ 	.byte	0x3f
	.zero		1


	//   ....[10]....
        /*2e0c*/ 	.word	0x00004d10
        /*2e10*/ 	.word	0x00000004
        /*2e14*/ 	.word	0x00000000
        /*2e18*/ 	.short	0x010a
        /*2e1a*/ 	.byte	0x3f
	.zero		1


	//   ....[11]....
        /*2e1c*/ 	.word	0x00004d50
        /*2e20*/ 	.word	0x00000004
        /*2e24*/ 	.word	0x00000000
        /*2e28*/ 	.short	0x010a
        /*2e2a*/ 	.byte	0x3f
	.zero		1


	//   ....[12]....
        /*2e2c*/ 	.word	0x00008e40
        /*2e30*/ 	.word	0x00000004
        /*2e34*/ 	.word	0x00000000
        /*2e38*/ 	.short	0x0101
        /*2e3a*/ 	.byte	0x3f
	.zero		1


	//   ....[13]....
        /*2e3c*/ 	.word	0x00009060
        /*2e40*/ 	.word	0x00000000
        /*2e44*/ 	.word	0x00000000
        /*2e48*/ 	.short	0x0101
        /*2e4a*/ 	.byte	0x3f
	.zero		1


	//   ....[14]....
        /*2e4c*/ 	.word	0x0001ac60
        /*2e50*/ 	.word	0x00000005
        /*2e54*/ 	.word	0x00000018
        /*2e58*/ 	.short	0x010a
        /*2e5a*/ 	.byte	0x3f
	.zero		1


	//   ....[15]....
        /*2e5c*/ 	.word	0x0001aff0
        /*2e60*/ 	.word	0x00000002
        /*2e64*/ 	.word	0x00000048
        /*2e68*/ 	.short	0x0101
        /*2e6a*/ 	.byte	0x3f
	.zero		1


	//   ....[16]....
        /*2e6c*/ 	.word	0x0001b7f0
        /*2e70*/ 	.word	0x00000005
        /*2e74*/ 	.word	0x00000000
        /*2e78*/ 	.short	0x010a
        /*2e7a*/ 	.byte	0x3f
	.zero		1


	//   ....[17]....
        /*2e7c*/ 	.word	0x0001b880
        /*2e80*/ 	.word	0x00000007
        /*2e84*/ 	.word	0x00000000
        /*2e88*/ 	.short	0x010a
        /*2e8a*/ 	.byte	0x3f
	.zero		1


	//   ....[18]....
        /*2e8c*/ 	.word	0x0001b910
        /*2e90*/ 	.word	0x00000003
        /*2e94*/ 	.word	0x00000000
        /*2e98*/ 	.short	0x010a
        /*2e9a*/ 	.byte	0x3f
	.zero		1


	//   ....[19]....
        /*2e9c*/ 	.word	0x0001b970
        /*2ea0*/ 	.word	0x00000004
        /*2ea4*/ 	.word	0x00000000
        /*2ea8*/ 	.short	0x010a
        /*2eaa*/ 	.byte	0x3f
	.zero		1


	//   ....[20]....
        /*2eac*/ 	.word	0x0001b9c0
        /*2eb0*/ 	.word	0x00000004
        /*2eb4*/ 	.word	0x00000000
        /*2eb8*/ 	.short	0x010a
        /*2eba*/ 	.byte	0x3f
	.zero		1


	//   ....[21]....
        /*2ebc*/ 	.word	0x0001ba90
        /*2ec0*/ 	.word	0x00000005
        /*2ec4*/ 	.word	0x00000018
        /*2ec8*/ 	.short	0x010a
        /*2eca*/ 	.byte	0x3f
	.zero		1


	//   ....[22]....
        /*2ecc*/ 	.word	0x0001bb60
        /*2ed0*/ 	.word	0x00000005
        /*2ed4*/ 	.word	0x00000000
        /*2ed8*/ 	.short	0x010a
        /*2eda*/ 	.byte	0x3f
	.zero		1


	//   ....[23]....
        /*2edc*/ 	.word	0x0001bbb0
        /*2ee0*/ 	.word	0x00000007
        /*2ee4*/ 	.word	0x00000000
        /*2ee8*/ 	.short	0x010a
        /*2eea*/ 	.byte	0x3f
	.zero		1


	//----- nvinfo : EIATTR_NUM_MBARRIERS
	.align		4
.L_37:
        /*2eec*/ 	.byte	0x03, 0x38
        /*2eee*/ 	.short	0x0008


	//----- nvinfo : EIATTR_EXIT_INSTR_OFFSETS
	.align		4
        /*2ef0*/ 	.byte	0x04, 0x1c
        /*2ef2*/ 	.short	(.L_39 - .L_38)


	//   ....[0]....
.L_38:
        /*2ef4*/ 	.word	0x00000a80


	//   ....[1]....
        /*2ef8*/ 	.word	0x00001310


	//   ....[2]....
        /*2efc*/ 	.word	0x0001a2b0


	//   ....[3]....
        /*2f00*/ 	.word	0x0001a8d0


	//   ....[4]....
        /*2f04*/ 	.word	0x0001b960


	//----- nvinfo : EIATTR_MAX_THREADS
	.align		4
.L_39:
        /*2f08*/ 	.byte	0x04, 0x05
        /*2f0a*/ 	.short	(.L_41 - .L_40)
.L_40:
        /*2f0c*/ 	.word	0x00000180
        /*2f10*/ 	.word	0x00000001
        /*2f14*/ 	.word	0x00000001


	//----- nvinfo : EIATTR_CRS_STACK_SIZE
	.align		4
.L_41:
        /*2f18*/ 	.byte	0x04, 0x1e
        /*2f1a*/ 	.short	(.L_43 - .L_42)
.L_42:
        /*2f1c*/ 	.word	0x00000000


	//----- nvinfo : EIATTR_CBANK_PARAM_SIZE
	.align		4
.L_43:
        /*2f20*/ 	.byte	0x03, 0x19
        /*2f22*/ 	.short	0x0470


	//----- nvinfo : EIATTR_PARAM_CBANK
	.align		4
        /*2f24*/ 	.byte	0x04, 0x0a
        /*2f26*/ 	.short	(.L_45 - .L_44)
	.align		4
.L_44:
        /*2f28*/ 	.word	index@(.nv.constant0._ZN7cutlass13device_kernelINS_4gemm6kernel13GemmUniversalIN4cute5tupleIJiiiiEEENS1_10collective13CollectiveMmaINS1_34MainloopSm90TmaGmmaWarpSpecializedILi3ENS5_IJNS4_1CILi2EEENSA_ILi1EEESC_EEENS1_35KernelTmaWarpSpecializedCooperativeEEENS5_IJNSA_ILi256EEESG_NSA_ILi64EEEEEENS_10bfloat16_tENS5_IJlSC_lEEESJ_SK_NS4_8TiledMMAINS4_8MMA_AtomIJNS4_4SM904GMMA28MMA_64x256x16_F32BF16BF16_SSILNSO_5MajorE0ELSQ_0ELNSO_7ScaleInE1ELSR_1EEEEEENS4_6LayoutISD_NS5_IJSC_NSA_ILi0EEESV_EEEEENS5_IJNS4_10UnderscoreESY_SY_EEEEENS4_13SM90_TMA_LOADENS4_14ComposedLayoutINS4_7SwizzleILi3ELi4ELi3EEENS4_18smem_ptr_flag_bitsILi16EEENSU_INS5_IJNSA_ILi8EEESH_EEENS5_IJSH_SC_EEEEEEEvNS4_8identityENS4_23SM90_TMA_LOAD_MULTICASTES1B_vS1C_EENS_8epilogue10collective6detail29Sm90TmaWarpSpecializedAdapterINS1G_15DefaultEpilogueISJ_SK_SK_NS1F_6thread17LinearCombinationISJ_Li1EffLNS1K_9ScaleType4KindE0ELNS_15FloatRoundStyleE2ESJ_EENS1_15EpilogueDefaultEEEEEvvEEEEvNT_6ParamsE)
        /*2f2c*/ 	.short	0x0210
        /*2f2e*/ 	.short	0x0470


	//----- nvinfo : EIATTR_SW_WAR
	.align		4
.L_45:
        /*2f30*/ 	.byte	0x04, 0x36
        /*2f32*/ 	.short	(.L_47 - .L_46)
.L_46:
        /*2f34*/ 	.word	0x00000008
.L_47:


//--------------------- .nv.callgraph             --------------------------
	.section	.nv.callgraph,"",@"SHT_CUDA_CALLGRAPH"
	.align	4
	.sectionentsize	8
	.align		4
        /*0000*/ 	.word	0x00000000
	.align		4
        /*0004*/ 	.word	0xffffffff
	.align		4
        /*0008*/ 	.word	index@(_ZN7cutlass13device_kernelINS_4gemm6kernel13GemmUniversalIN4cute5tupleIJiiiiEEENS1_10collective13CollectiveMmaINS1_34MainloopSm90TmaGmmaWarpSpecializedILi3ENS5_IJNS4_1CILi2EEENSA_ILi1EEESC_EEENS1_35KernelTmaWarpSpecializedCooperativeEEENS5_IJNSA_ILi256EEESG_NSA_ILi64EEEEEENS_10bfloat16_tENS5_IJlSC_lEEESJ_SK_NS4_8TiledMMAINS4_8MMA_AtomIJNS4_4SM904GMMA28MMA_64x256x16_F32BF16BF16_SSILNSO_5MajorE0ELSQ_0ELNSO_7ScaleInE1ELSR_1EEEEEENS4_6LayoutISD_NS5_IJSC_NSA_ILi0EEESV_EEEEENS5_IJNS4_10UnderscoreESY_SY_EEEEENS4_13SM90_TMA_LOADENS4_14ComposedLayoutINS4_7SwizzleILi3ELi4ELi3EEENS4_18smem_ptr_flag_bitsILi16EEENSU_INS5_IJNSA_ILi8EEESH_EEENS5_IJSH_SC_EEEEEEEvNS4_8identityENS4_23SM90_TMA_LOAD_MULTICASTES1B_vS1C_EENS_8epilogue10collective6detail29Sm90TmaWarpSpecializedAdapterINS1G_15DefaultEpilogueISJ_SK_SK_NS1F_6thread17LinearCombinationISJ_Li1EffLNS1K_9ScaleType4KindE0ELNS_15FloatRoundStyleE2ESJ_EENS1_15EpilogueDefaultEEEEEvvEEEEvNT_6ParamsE)
	.align		4
        /*000c*/ 	.word	index@(__assertfail)
	.align		4
        /*0010*/ 	.word	0x00000000
	.align		4
        /*0014*/ 	.word	0xfffffffe
	.align		4
        /*0018*/ 	.word	0x00000000
	.align		4
        /*001c*/ 	.word	0xfffffffd
	.align		4
        /*0020*/ 	.word	0x00000000
	.align		4
        /*0024*/ 	.word	0xfffffffc


//--------------------- .nv.constant4             --------------------------
	.section	.nv.constant4,"a",@progbits
	.align	8
	.align		8
.nv.constant4:
        /*0000*/ 	.dword	__assertfail
	.align		8
        /*0008*/ 	.dword	__unnamed_1
	.align		8
        /*0010*/ 	.dword	_ZN39_INTERNAL_fc563d06_4_k_cu_ebc81e1f_34434cuda3std3__45__cpo5beginE
	.align		8
        /*0018*/ 	.dword	_ZN39_INTERNAL_fc563d06_4_k_cu_ebc81e1f_34434cuda3std3__45__cpo3endE
	.align		8
        /*0020*/ 	.dword	_ZN39_INTERNAL_fc563d06_4_k_cu_ebc81e1f_34434cuda3std3__45__cpo6cbeginE
	.align		8
        /*0028*/ 	.dword	_ZN39_INTERNAL_fc563d06_4_k_cu_ebc81e1f_34434cuda3std3__45__cpo4cendE
	.align		8
        /*0030*/ 	.dword	_ZN39_INTERNAL_fc563d06_4_k_cu_ebc81e1f_34434cuda3std3__441_GLOBAL__N__fc563d06_4_k_cu_ebc81e1f_34436ignoreE
	.align		8
        /*0038*/ 	.dword	_ZN39_INTERNAL_fc563d06_4_k_cu_ebc81e1f_34434cuda3std3__419piecewise_constructE
	.align		8
        /*0040*/ 	.dword	_ZN39_INTERNAL_fc563d06_4_k_cu_ebc81e1f_34434cuda3std3__48in_placeE
	.align		8
        /*0048*/ 	.dword	_ZN39_INTERNAL_fc563d06_4_k_cu_ebc81e1f_34434cuda3std6ranges3__45__cpo4swapE
	.align		8
        /*0050*/ 	.dword	_ZN39_INTERNAL_fc563d06_4_k_cu_ebc81e1f_34434cuda3std6ranges3__45__cpo9iter_moveE
	.align		8
        /*0058*/ 	.dword	_ZN39_INTERNAL_fc563d06_4_k_cu_ebc81e1f_34434cute7productE
	.align		8
        /*0060*/ 	.dword	_ZN39_INTERNAL_fc563d06_4_k_cu_ebc81e1f_34434cute1_E
	.align		8
        /*0068*/ 	.dword	$str$22
	.align		8
        /*0070*/ 	.dword	$str$23


//--------------------- .text._ZN7cutlass13device_kernelINS_4gemm6kernel13GemmUniversalIN4cute5tupleIJiiiiEEENS1_10collective13CollectiveMmaINS1_34MainloopSm90TmaGmmaWarpSpecializedILi3ENS5_IJNS4_1CILi2EEENSA_ILi1EEESC_EEENS1_35KernelTmaWarpSpecializedCooperativeEEENS5_IJNSA_ILi256EEESG_NSA_ILi64EEEEEENS_10bfloat16_tENS5_IJlSC_lEEESJ_SK_NS4_8TiledMMAINS4_8MMA_AtomIJNS4_4SM904GMMA28MMA_64x256x16_F32BF16BF16_SSILNSO_5MajorE0ELSQ_0ELNSO_7ScaleInE1ELSR_1EEEEEENS4_6LayoutISD_NS5_IJSC_NSA_ILi0EEESV_EEEEENS5_IJNS4_10UnderscoreESY_SY_EEEEENS4_13SM90_TMA_LOADENS4_14ComposedLayoutINS4_7SwizzleILi3ELi4ELi3EEENS4_18smem_ptr_flag_bitsILi16EEENSU_INS5_IJNSA_ILi8EEESH_EEENS5_IJSH_SC_EEEEEEEvNS4_8identityENS4_23SM90_TMA_LOAD_MULTICASTES1B_vS1C_EENS_8epilogue10collective6detail29Sm90TmaWarpSpecializedAdapterINS1G_15DefaultEpilogueISJ_SK_SK_NS1F_6thread17LinearCombinationISJ_Li1EffLNS1K_9ScaleType4KindE0ELNS_15FloatRoundStyleE2ESJ_EENS1_15EpilogueDefaultEEEEEvvEEEEvNT_6ParamsE --------------------------
	.section	.text._ZN7cutlass13device_kernelINS_4gemm6kernel13GemmUniversalIN4cute5tupleIJiiiiEEENS1_10collective13CollectiveMmaINS1_34MainloopSm90TmaGmmaWarpSpecializedILi3ENS5_IJNS4_1CILi2EEENSA_ILi1EEESC_EEENS1_35KernelTmaWarpSpecializedCooperativeEEENS5_IJNSA_ILi256EEESG_NSA_ILi64EEEEEENS_10bfloat16_tENS5_IJlSC_lEEESJ_SK_NS4_8TiledMMAINS4_8MMA_AtomIJNS4_4SM904GMMA28MMA_64x256x16_F32BF16BF16_SSILNSO_5MajorE0ELSQ_0ELNSO_7ScaleInE1ELSR_1EEEEEENS4_6LayoutISD_NS5_IJSC_NSA_ILi0EEESV_EEEEENS5_IJNS4_10UnderscoreESY_SY_EEEEENS4_13SM90_TMA_LOADENS4_14ComposedLayoutINS4_7SwizzleILi3ELi4ELi3EEENS4_18smem_ptr_flag_bitsILi16EEENSU_INS5_IJNSA_ILi8EEESH_EEENS5_IJSH_SC_EEEEEEEvNS4_8identityENS4_23SM90_TMA_LOAD_MULTICASTES1B_vS1C_EENS_8epilogue10collective6detail29Sm90TmaWarpSpecializedAdapterINS1G_15DefaultEpilogueISJ_SK_SK_NS1F_6thread17LinearCombinationISJ_Li1EffLNS1K_9ScaleType4KindE0ELNS_15FloatRoundStyleE2ESJ_EENS1_15EpilogueDefaultEEEEEvvEEEEvNT_6ParamsE,"ax",@progbits
	.align	128
.text._ZN7cutlass13device_kernelINS_4gemm6kernel13GemmUniversalIN4cute5tupleIJiiiiEEENS1_10collective13CollectiveMmaINS1_34MainloopSm90TmaGmmaWarpSpecializedILi3ENS5_IJNS4_1CILi2EEENSA_ILi1EEESC_EEENS1_35KernelTmaWarpSpecializedCooperativeEEENS5_IJNSA_ILi256EEESG_NSA_ILi64EEEEEENS_10bfloat16_tENS5_IJlSC_lEEESJ_SK_NS4_8TiledMMAINS4_8MMA_AtomIJNS4_4SM904GMMA28MMA_64x256x16_F32BF16BF16_SSILNSO_5MajorE0ELSQ_0ELNSO_7ScaleInE1ELSR_1EEEEEENS4_6LayoutISD_NS5_IJSC_NSA_ILi0EEESV_EEEEENS5_IJNS4_10UnderscoreESY_SY_EEEEENS4_13SM90_TMA_LOADENS4_14ComposedLayoutINS4_7SwizzleILi3ELi4ELi3EEENS4_18smem_ptr_flag_bitsILi16EEENSU_INS5_IJNSA_ILi8EEESH_EEENS5_IJSH_SC_EEEEEEEvNS4_8identityENS4_23SM90_TMA_LOAD_MULTICASTES1B_vS1C_EENS_8epilogue10collective6detail29Sm90TmaWarpSpecializedAdapterINS1G_15DefaultEpilogueISJ_SK_SK_NS1F_6thread17LinearCombinationISJ_Li1EffLNS1K_9ScaleType4KindE0ELNS_15FloatRoundStyleE2ESJ_EENS1_15EpilogueDefaultEEEEEvvEEEEvNT_6ParamsE:
        .type           _ZN7cutlass13device_kernelINS_4gemm6kernel13GemmUniversalIN4cute5tupleIJiiiiEEENS1_10collective13CollectiveMmaINS1_34MainloopSm90TmaGmmaWarpSpecializedILi3ENS5_IJNS4_1CILi2EEENSA_ILi1EEESC_EEENS1_35KernelTmaWarpSpecializedCooperativeEEENS5_IJNSA_ILi256EEESG_NSA_ILi64EEEEEENS_10bfloat16_tENS5_IJlSC_lEEESJ_SK_NS4_8TiledMMAINS4_8MMA_AtomIJNS4_4SM904GMMA28MMA_64x256x16_F32BF16BF16_SSILNSO_5MajorE0ELSQ_0ELNSO_7ScaleInE1ELSR_1EEEEEENS4_6LayoutISD_NS5_IJSC_NSA_ILi0EEESV_EEEEENS5_IJNS4_10UnderscoreESY_SY_EEEEENS4_13SM90_TMA_LOADENS4_14ComposedLayoutINS4_7SwizzleILi3ELi4ELi3EEENS4_18smem_ptr_flag_bitsILi16EEENSU_INS5_IJNSA_ILi8EEESH_EEENS5_IJSH_SC_EEEEEEEvNS4_8identityENS4_23SM90_TMA_LOAD_MULTICASTES1B_vS1C_EENS_8epilogue10collective6detail29Sm90TmaWarpSpecializedAdapterINS1G_15DefaultEpilogueISJ_SK_SK_NS1F_6thread17LinearCombinationISJ_Li1EffLNS1K_9ScaleType4KindE0ELNS_15FloatRoundStyleE2ESJ_EENS1_15EpilogueDefaultEEEEEvvEEEEvNT_6ParamsE,@function
        .size           _ZN7cutlass13device_kernelINS_4gemm6kernel13GemmUniversalIN4cute5tupleIJiiiiEEENS1_10collective13CollectiveMmaINS1_34MainloopSm90TmaGmmaWarpSpecializedILi3ENS5_IJNS4_1CILi2EEENSA_ILi1EEESC_EEENS1_35KernelTmaWarpSpecializedCooperativeEEENS5_IJNSA_ILi256EEESG_NSA_ILi64EEEEEENS_10bfloat16_tENS5_IJlSC_lEEESJ_SK_NS4_8TiledMMAINS4_8MMA_AtomIJNS4_4SM904GMMA28MMA_64x256x16_F32BF16BF16_SSILNSO_5MajorE0ELSQ_0ELNSO_7ScaleInE1ELSR_1EEEEEENS4_6LayoutISD_NS5_IJSC_NSA_ILi0EEESV_EEEEENS5_IJNS4_10UnderscoreESY_SY_EEEEENS4_13SM90_TMA_LOADENS4_14ComposedLayoutINS4_7SwizzleILi3ELi4ELi3EEENS4_18smem_ptr_flag_bitsILi16EEENSU_INS5_IJNSA_ILi8EEESH_EEENS5_IJSH_SC_EEEEEEEvNS4_8identityENS4_23SM90_TMA_LOAD_MULTICASTES1B_vS1C_EENS_8epilogue10collective6detail29Sm90TmaWarpSpecializedAdapterINS1G_15DefaultEpilogueISJ_SK_SK_NS1F_6thread17LinearCombinationISJ_Li1EffLNS1K_9ScaleType4KindE0ELNS_15FloatRoundStyleE2ESJ_EENS1_15EpilogueDefaultEEEEEvvEEEEvNT_6ParamsE,(.L_x_579 - _ZN7cutlass13device_kernelINS_4gemm6kernel13GemmUniversalIN4cute5tupleIJiiiiEEENS1_10collective13CollectiveMmaINS1_34MainloopSm90TmaGmmaWarpSpecializedILi3ENS5_IJNS4_1CILi2EEENSA_ILi1EEESC_EEENS1_35KernelTmaWarpSpecializedCooperativeEEENS5_IJNSA_ILi256EEESG_NSA_ILi64EEEEEENS_10bfloat16_tENS5_IJlSC_lEEESJ_SK_NS4_8TiledMMAINS4_8MMA_AtomIJNS4_4SM904GMMA28MMA_64x256x16_F32BF16BF16_SSILNSO_5MajorE0ELSQ_0ELNSO_7ScaleInE1ELSR_1EEEEEENS4_6LayoutISD_NS5_IJSC_NSA_ILi0EEESV_EEEEENS5_IJNS4_10UnderscoreESY_SY_EEEEENS4_13SM90_TMA_LOADENS4_14ComposedLayoutINS4_7SwizzleILi3ELi4ELi3EEENS4_18smem_ptr_flag_bitsILi16EEENSU_INS5_IJNSA_ILi8EEESH_EEENS5_IJSH_SC_EEEEEEEvNS4_8identityENS4_23SM90_TMA_LOAD_MULTICASTES1B_vS1C_EENS_8epilogue10collective6detail29Sm90TmaWarpSpecializedAdapterINS1G_15DefaultEpilogueISJ_SK_SK_NS1F_6thread17LinearCombinationISJ_Li1EffLNS1K_9ScaleType4KindE0ELNS_15FloatRoundStyleE2ESJ_EENS1_15EpilogueDefaultEEEEEvvEEEEvNT_6ParamsE)
        .other          _ZN7cutlass13device_kernelINS_4gemm6kernel13GemmUniversalIN4cute5tupleIJiiiiEEENS1_10collective13CollectiveMmaINS1_34MainloopSm90TmaGmmaWarpSpecializedILi3ENS5_IJNS4_1CILi2EEENSA_ILi1EEESC_EEENS1_35KernelTmaWarpSpecializedCooperativeEEENS5_IJNSA_ILi256EEESG_NSA_ILi64EEEEEENS_10bfloat16_tENS5_IJlSC_lEEESJ_SK_NS4_8TiledMMAINS4_8MMA_AtomIJNS4_4SM904GMMA28MMA_64x256x16_F32BF16BF16_SSILNSO_5MajorE0ELSQ_0ELNSO_7ScaleInE1ELSR_1EEEEEENS4_6LayoutISD_NS5_IJSC_NSA_ILi0EEESV_EEEEENS5_IJNS4_10UnderscoreESY_SY_EEEEENS4_13SM90_TMA_LOADENS4_14ComposedLayoutINS4_7SwizzleILi3ELi4ELi3EEENS4_18smem_ptr_flag_bitsILi16EEENSU_INS5_IJNSA_ILi8EEESH_EEENS5_IJSH_SC_EEEEEEEvNS4_8identityENS4_23SM90_TMA_LOAD_MULTICASTES1B_vS1C_EENS_8epilogue10collective6detail29Sm90TmaWarpSpecializedAdapterINS1G_15DefaultEpilogueISJ_SK_SK_NS1F_6thread17LinearCombinationISJ_Li1EffLNS1K_9ScaleType4KindE0ELNS_15FloatRoundStyleE2ESJ_EENS1_15EpilogueDefaultEEEEEvvEEEEvNT_6ParamsE,@"STO_CUDA_ENTRY STV_DEFAULT"
_ZN7cutlass13device_kernelINS_4gemm6kernel13GemmUniversalIN4cute5tupleIJiiiiEEENS1_10collective13CollectiveMmaINS1_34MainloopSm90TmaGmmaWarpSpecializedILi3ENS5_IJNS4_1CILi2EEENSA_ILi1EEESC_EEENS1_35KernelTmaWarpSpecializedCooperativeEEENS5_IJNSA_ILi256EEESG_NSA_ILi64EEEEEENS_10bfloat16_tENS5_IJlSC_lEEESJ_SK_NS4_8TiledMMAINS4_8MMA_AtomIJNS4_4SM904GMMA28MMA_64x256x16_F32BF16BF16_SSILNSO_5MajorE0ELSQ_0ELNSO_7ScaleInE1ELSR_1EEEEEENS4_6LayoutISD_NS5_IJSC_NSA_ILi0EEESV_EEEEENS5_IJNS4_10UnderscoreESY_SY_EEEEENS4_13SM90_TMA_LOADENS4_14ComposedLayoutINS4_7SwizzleILi3ELi4ELi3EEENS4_18smem_ptr_flag_bitsILi16EEENSU_INS5_IJNSA_ILi8EEESH_EEENS5_IJSH_SC_EEEEEEEvNS4_8identityENS4_23SM90_TMA_LOAD_MULTICASTES1B_vS1C_EENS_8epilogue10collective6detail29Sm90TmaWarpSpecializedAdapterINS1G_15DefaultEpilogueISJ_SK_SK_NS1F_6thread17LinearCombinationISJ_Li1EffLNS1K_9ScaleType4KindE0ELNS_15FloatRoundStyleE2ESJ_EENS1_15EpilogueDefaultEEEEEvvEEEEvNT_6ParamsE:
[----:B------:R-:W0:Y:S02]  /*0000*/  LDC R1, c[0x0][0x28] ;  /* 0x00000a00ff017b82 */ /* 0x000e240000000800 */
[----:B0-----:R-:W-:Y:S01]  /*0010*/  VIADD R1, R1, 0xfffff878 ;  /* 0xfffff87801017836 */ /* 0x001fe20000000000 */
[----:B------:R-:W0:Y:S01]  /*0020*/  S2R R4, SR_TID.X ;  /* 0x0000000000047919 */ /* 0x000e220000002100 */
[----:B------:R-:W-:Y:S01]  /*0030*/  ELECT P0, URZ, PT ;  /* 0x00000000003f782f */ /* 0x000fe20003800000 */
[----:B------:R-:W-:Y:S01]  /*0040*/  BSSY B0, `(.L_x_0) ;  /* 0x0000015000007945 */ /* 0x000fe20003800000 */
[--C-:B0-----:R-:W-:Y:S02]  /*0050*/  SHF.R.U32.HI R0, RZ, 0x5, R4.reuse ;  /* 0x00000005ff007819 */ /* 0x101fe40000011604 */
[----:B------:R-:W-:-:S03]  /*0060*/  SHF.R.U32.HI R2, RZ, 0x7, R4 ;  /* 0x00000007ff027819 */ /* 0x000fc60000011604 */
[----:B------:R-:W0:Y:S04]  /*0070*/  SHFL.IDX PT, R3, R0, RZ, 0x1f ;  /* 0x00001fff00037589 */ /* 0x000e2800000e0000 */
[----:B------:R-:W1:Y:S01]  /*0080*/  SHFL.IDX PT, R2, R2, RZ, 0x1f ;  /* 0x00001fff02027589 */ /* 0x000e6200000e0000 */
[----:B0-----:R-:W-:Y:S02]  /*0090*/  R2UR UR9, R3 ;  /* 0x00000000030972ca */ /* 0x001fe400000e0000 */
[----:B-1----:R-:W-:-:S11]  /*00a0*/  R2UR UR5, R2 ;  /* 0x00000000020572ca */ /* 0x002fd600000e0000 */
[----:B------:R-:W-:Y:S02]  /*00b0*/  USHF.R.S32.HI UR4, URZ, 0x1f, UR9 ;  /* 0x0000001f3f047899 */ /* 0x000fe40008011409 */
[----:B------:R-:W-:Y:S02]  /*00c0*/  ISETP.NE.OR P0, PT, RZ, UR9, !P0 ;  /* 0x00000009ff007c0c */ /* 0x000fe4000c705670 */
[----:B------:R-:W-:-:S04]  /*00d0*/  ULEA.HI UR4, UR4, UR9, URZ, 0x2 ;  /* 0x0000000904047291 */ /* 0x000fc8000f8f103f */
[----:B------:R-:W-:-:S04]  /*00e0*/  ULOP3.LUT UR4, UR4, 0xfffffffc, URZ, 0xc0, !UPT ;  /* 0xfffffffc04047892 */ /* 0x000fc8000f8ec03f */
[----:B------:R-:W-:-:S03]  /*00f0*/  UIADD3 UR9, UR9, -UR4, URZ ;  /* 0x8000000409097290 */ /* 0x000fc6000fffe03f */
[----:B------:R-:W-:Y:S09]  /*0100*/  @P0 BRA `(.L_x_1) ;  /* 0x0000000000200947 */ /* 0x000ff20003800000 */
[----:B------:R-:W-:Y:S02]  /*0110*/  ULDC.64 UR6, c[0x0][0x198] ;  /* 0x0000660000067ab9 */ /* 0x000fe40000000a00 */
[----:B------:R-:W-:Y:S02]  /*0120*/  UIADD3 UR10, UP0, UR6, 0xf0, URZ ;  /* 0x000000f0060a7890 */ /* 0x000fe4000ff1e03f */
[----:B------:R-:W-:Y:S02]  /*0130*/  UIADD3 UR6, UP1, UR6, 0x1f0, URZ ;  /* 0x000001f006067890 */ /* 0x000fe4000ff3e03f */
[----:B------:R-:W-:Y:S02]  /*0140*/  UIADD3.X UR11, URZ, UR7, URZ, UP0, !UPT ;  /* 0x000000073f0b7290 */ /* 0x000fe400087fe43f */
[----:B------:R-:W-:-:S07]  /*0150*/  UIADD3.X UR7, URZ, UR7, URZ, UP1, !UPT ;  /* 0x000000073f077290 */ /* 0x000fce0008ffe43f */
[----:B------:R0:W-:Y:S02]  /*0160*/  UTMACCTL.PF [UR10] ;  /* 0x000000000a0079b9 */ /* 0x0001e40008040000 */
[----:B------:R0:W-:Y:S02]  /*0170*/  UTMACCTL.PF [UR6] ;  /* 0x00000000060079b9 */ /* 0x0001e40008040000 */
[----:B0-----:R-:W-:Y:S01]  /*0180*/  NOP ;  /* 0x0000000000007918 */ /* 0x001fe20000000000 */
.L_x_1:
[----:B------:R-:W-:Y:S05]  /*0190*/  BSYNC B0 ;  /* 0x0000000000007941 */ /* 0x000fea0003800000 */
.L_x_0:
[----:B------:R-:W0:Y:S01]  /*01a0*/  SHFL.IDX PT, R2, R0, RZ, 0x1f ;  /* 0x00001fff00027589 */ /* 0x000e2200000e0000 */
[----:B------:R-:W-:Y:S01]  /*01b0*/  UISETP.NE.AND UP0, UPT, UR9, 0x3, UPT ;  /* 0x000000030900788c */ /* 0x000fe2000bf05270 */
[----:B------:R-:W-:Y:S01]  /*01c0*/  ISETP.NE.AND P1, PT, RZ, UR5, PT ;  /* 0x00000005ff007c0c */ /* 0x000fe2000bf25270 */
[----:B------:R-:W-:Y:S02]  /*01d0*/  UIADD3 UR16, UR5, -0x1, URZ ;  /* 0xffffffff05107890 */ /* 0x000fe4000fffe03f */
[----:B------:R-:W-:Y:S02]  /*01e0*/  UISETP.EQ.OR UP0, UPT, UR9, URZ, !UP0 ;  /* 0x0000003f0900728c */ /* 0x000fe4000c702670 */
[----:B------:R-:W-:Y:S02]  /*01f0*/  UISETP.GE.U32.AND UP1, UPT, UR16, 0x2, UPT ;  /* 0x000000021000788c */ /* 0x000fe4000bf26070 */
[----:B------:R-:W-:-:S04]  /*0200*/  UISETP.EQ.AND UP0, UPT, UR5, URZ, UP0 ;  /* 0x0000003f0500728c */ /* 0x000fc80008702270 */
[----:B------:R-:W-:-:S04]  /*0210*/  USEL UR40, URZ, 0x1, !UP0 ;  /* 0x000000013f287887 */ /* 0x000fc8000c000000 */
[----:B------:R-:W-:Y:S01]  /*0220*/  USEL UR40, UR40, 0x2, UP1 ;  /* 0x0000000228287887 */ /* 0x000fe20008800000 */
[----:B0-----:R-:W-:-:S13]  /*0230*/  ISETP.NE.AND P0, PT, R2, RZ, PT ;  /* 0x000000ff0200720c */ /* 0x001fda0003f05270 */
[----:B------:R-:W-:Y:S05]  /*0240*/  @P0 BRA `(.L_x_2) ;  /* 0x0000000000500947 */ /* 0x000fea0003800000 */
[----:B------:R-:W0:Y:S01]  /*0250*/  S2UR UR8, SR_CgaCtaId ;  /* 0x00000000000879c3 */ /* 0x000e220000008800 */
[----:B------:R-:W-:Y:S01]  /*0260*/  UMOV UR4, 0x400 ;  /* 0x0000040000047882 */ /* 0x000fe20000000000 */
[----:B------:R-:W-:Y:S01]  /*0270*/  UMOV UR5, 0x1 ;  /* 0x0000000100057882 */ /* 0x000fe20000000000 */
[----:B------:R-:W-:Y:S01]  /*0280*/  UMOV UR6, 0x4 ;  /* 0x0000000400067882 */ /* 0x000fe20000000000 */
[----:B------:R-:W-:Y:S01]  /*0290*/  ELECT P0, URZ, PT ;  /* 0x00000000003f782f */ /* 0x000fe20003800000 */
[----:B------:R-:W-:-:S04]  /*02a0*/  UIADD3 UR6, -UR6, 0x100000, URZ ;  /* 0x0010000006067890 */ /* 0x000fc8000fffe13f */
[----:B------:R-:W-:Y:S02]  /*02b0*/  USHF.L.U32 UR7, UR6, 0xb, URZ ;  /* 0x0000000b06077899 */ /* 0x000fe4000800063f */
[----:B------:R-:W-:Y:S02]  /*02c0*/  USHF.L.U32 UR6, UR6, 0x1, URZ ;  /* 0x0000000106067899 */ /* 0x000fe4000800063f */
[----:B0-----:R-:W-:Y:S02]  /*02d0*/  ULEA UR8, UR8, UR4, 0x18 ;  /* 0x0000000408087291 */ /* 0x001fe4000f8ec03f */
[----:B------:R-:W-:-:S04]  /*02e0*/  UIADD3 UR4, -UR5, 0x100000, URZ ;  /* 0x0010000005047890 */ /* 0x000fc8000fffe13f */
[----:B------:R-:W-:Y:S02]  /*02f0*/  USHF.L.U32 UR5, UR4, 0xb, URZ ;  /* 0x0000000b04057899 */ /* 0x000fe4000800063f */
[----:B------:R-:W-:Y:S01]  /*0300*/  USHF.L.U32 UR4, UR4, 0x1, URZ ;  /* 0x0000000104047899 */ /* 0x000fe2000800063f */
[----:B------:R-:W0:Y:S11]  /*0310*/  FENCE.VIEW.ASYNC.S ;  /* 0x00000000000073c6 */ /* 0x000e360000000000 */
[----:B0-----:R0:W1:Y:S01]  /*0320*/  SYNCS.EXCH.64 URZ, [UR8], UR4 ;  /* 0x00000004083f75b2 */ /* 0x0010620008000100 */
[----:B------:R0:W2:Y:S01]  /*0330*/  SYNCS.EXCH.64 URZ, [UR8+0x18], UR6 ;  /* 0x00001806083f75b2 */ /* 0x0000a20008000100 */
[----:B------:R0:W3:Y:S01]  /*0340*/  SYNCS.EXCH.64 URZ, [UR8+0x8], UR4 ;  /* 0x00000804083f75b2 */ /* 0x0000e20008000100 */
[----:B------:R0:W4:Y:S01]  /*0350*/  SYNCS.EXCH.64 URZ, [UR8+0x20], UR6 ;  /* 0x00002006083f75b2 */ /* 0x0001220008000100 */
[----:B------:R0:W0:Y:S01]  /*0360*/  SYNCS.EXCH.64 URZ, [UR8+0x10], UR4 ;  /* 0x00001004083f75b2 */ /* 0x0000220008000100 */
[----:B------:R0:W0:Y:S01]  /*0370*/  SYNCS.EXCH.64 URZ, [UR8+0x28], UR6 ;  /* 0x00002806083f75b2 */ /* 0x0000220008000100 */
[----:B------:R-:W-:Y:S01]  /*0380*/  NOP ;  /* 0x0000000000007918 */ /* 0x000fe20000000000 */
.L_x_2:
[----:B------:R-:W5:Y:S01]  /*0390*/  S2UR UR13, SR_CTAID.X ;  /* 0x00000000000d79c3 */ /* 0x000f620000002500 */
[----:B------:R-:W-:Y:S01]  /*03a0*/  SHF.R.S32.HI R3, RZ, 0x1f, R4 ;  /* 0x0000001fff037819 */ /* 0x000fe20000011404 */
[----:B------:R5:W1:Y:S01]  /*03b0*/  SHFL.IDX PT, R6, R0, RZ, 0x1f ;  /* 0x00001fff00067589 */ /* 0x000a6200000e0000 */
[----:B0-----:R-:W-:Y:S01]  /*03c0*/  ULDC UR4, c[0x0][0x150] ;  /* 0x0000540000047ab9 */ /* 0x001fe20000000800 */
[----:B------:R-:W-:Y:S02]  /*03d0*/  ELECT P0, URZ, PT ;  /* 0x00000000003f782f */ /* 0x000fe40003800000 */
[----:B------:R-:W-:Y:S01]  /*03e0*/  LEA.HI R3, R3, R4, RZ, 0x7 ;  /* 0x0000000403037211 */ /* 0x000fe200078f38ff */
[----:B------:R-:W-:Y:S01]  /*03f0*/  ULDC UR5, c[0x0][0x154] ;  /* 0x0000550000057ab9 */ /* 0x000fe20000000800 */
[----:B------:R-:W-:Y:S01]  /*0400*/  SHF.R.S32.HI R7, RZ, 0x1f, R2 ;  /* 0x0000001fff077819 */ /* 0x000fe20000011402 */
[----:B------:R-:W0:Y:S01]  /*0410*/  S2UR UR10, SR_CTAID.Y ;  /* 0x00000000000a79c3 */ /* 0x000e220000002600 */
[----:B------:R-:W-:Y:S01]  /*0420*/  LOP3.LUT R3, R3, 0xffffff80, RZ, 0xc0, !PT ;  /* 0xffffff8003037812 */ /* 0x000fe200078ec0ff */
[----:B------:R-:W-:Y:S01]  /*0430*/  ULDC UR8, c[0x0][0x144] ;  /* 0x0000510000087ab9 */ /* 0x000fe20000000800 */
[----:B------:R-:W-:Y:S01]  /*0440*/  LEA.HI R7, R7, R2, RZ, 0x2 ;  /* 0x0000000207077211 */ /* 0x000fe200078f10ff */
[----:B------:R-:W-:Y:S01]  /*0450*/  NOP ;  /* 0x0000000000007918 */ /* 0x000fe20000000000 */
[----:B------:R-:W-:Y:S01]  /*0460*/  NOP ;  /* 0x0000000000007918 */ /* 0x000fe20000000000 */
[----:B------:R-:W-:Y:S01]  /*0470*/  IMAD.IADD R3, R4, 0x1, -R3 ;  /* 0x0000000104037824 */ /* 0x000fe200078e0a03 */
[----:B------:R-:W-:Y:S01]  /*0480*/  LOP3.LUT R7, R7, 0x3ffffffc, RZ, 0xc0, !PT ;  /* 0x3ffffffc07077812 */ /* 0x000fe200078ec0ff */
[----:B------:R-:W-:Y:S01]  /*0490*/  ULDC UR11, c[0x0][0x148] ;  /* 0x00005200000b7ab9 */ /* 0x000fe20000000800 */
[----:B------:R-:W-:-:S02]  /*04a0*/  IMAD.MOV.U32 R17, RZ, RZ, 0x1 ;  /* 0x00000001ff117424 */ /* 0x000fc400078e00ff */
[----:B------:R-:W-:Y:S01]  /*04b0*/  SHF.R.S32.HI R4, RZ, 0x1f, R3 ;  /* 0x0000001fff047819 */ /* 0x000fe20000011403 */
[----:B------:R-:W-:-:S03]  /*04c0*/  IMAD.IADD R2, R2, 0x1, -R7 ;  /* 0x0000000102027824 */ /* 0x000fc600078e0a07 */
[----:B------:R-:W-:Y:S02]  /*04d0*/  LEA.HI R4, R4, R3, RZ, 0x3 ;  /* 0x0000000304047211 */ /* 0x000fe400078f18ff */
[----:B-----5:R-:W-:Y:S02]  /*04e0*/  I2FP.F32.U32 R5, UR13 ;  /* 0x0000000d00057c45 */ /* 0x020fe40008201000 */
[--C-:B------:R-:W-:Y:S02]  /*04f0*/  SHF.R.S32.HI R0, RZ, 0x3, R4.reuse ;  /* 0x00000003ff007819 */ /* 0x100fe40000011404 */
[----:B-1----:R-:W-:Y:S01]  /*0500*/  ISETP.NE.OR P0, PT, R6, RZ, !P0 ;  /* 0x000000ff0600720c */ /* 0x002fe20004705670 */
[----:B------:R-:W-:Y:S01]  /*0510*/  FMUL R8, R5, UR4 ;  /* 0x0000000405087c20 */ /* 0x000fe20008400000 */
[----:B------:R-:W-:-:S04]  /*0520*/  SHF.R.S32.HI R5, RZ, 0x1f, R4 ;  /* 0x0000001fff057819 */ /* 0x000fc80000011404 */
[----:B------:R-:W-:Y:S01]  /*0530*/  LEA.HI R5, R5, R0, RZ, 0x2 ;  /* 0x0000000005057211 */ /* 0x000fe200078f10ff */
[----:B------:R-:W1:Y:S03]  /*0540*/  F2I.U32.TRUNC.NTZ R8, R8 ;  /* 0x0000000800087305 */ /* 0x000e66000020f000 */
[----:B------:R-:W-:-:S03]  /*0550*/  LOP3.LUT R5, R5, 0xfffffffc, RZ, 0xc0, !PT ;  /* 0xfffffffc05057812 */ /* 0x000fc600078ec0ff */
[----:B------:R-:W-:Y:S01]  /*0560*/  VOTEU.ALL UP0, P0 ;  /* 0x00000000003f7886 */ /* 0x000fe20000000000 */
[----:B------:R-:W-:Y:S01]  /*0570*/  VOTEU.ALL UP1, P0 ;  /* 0x00000000003f7886 */ /* 0x000fe20000020000 */
[----:B------:R-:W-:Y:S01]  /*0580*/  IMAD.IADD R5, R0, 0x1, -R5 ;  /* 0x0000000100057824 */ /* 0x000fe200078e0a05 */
[----:B0-----:R-:W-:Y:S02]  /*0590*/  I2FP.F32.U32 R0, UR10 ;  /* 0x0000000a00007c45 */ /* 0x001fe40008201000 */
[----:B------:R-:W0:Y:S01]  /*05a0*/  @!UP0 S2UR UR7, SR_CgaCtaId ;  /* 0x00000000000789c3 */ /* 0x000e220000008800 */
[----:B------:R-:W-:Y:S01]  /*05b0*/  @!UP0 UMOV UR6, 0x400 ;  /* 0x0000040000068882 */ /* 0x000fe20000000000 */
[----:B------:R-:W-:Y:S01]  /*05c0*/  LEA R2, R2, R5, 0x2 ;  /* 0x0000000502027211 */ /* 0x000fe200078e10ff */
[----:B------:R-:W-:Y:S01]  /*05d0*/  FMUL R4, R0, UR5 ;  /* 0x0000000500047c20 */ /* 0x000fe20008400000 */
[----:B-1----:R-:W-:Y:S02]  /*05e0*/  R2UR UR4, R8 ;  /* 0x00000000080472ca */ /* 0x002fe400000e0000 */
[----:B------:R-:W-:-:S03]  /*05f0*/  LEA.HI R0, R2, R2, RZ, 0x1 ;  /* 0x0000000202007211 */ /* 0x000fc600078f08ff */
[----:B------:R-:W1:Y:S01]  /*0600*/  F2I.U32.TRUNC.NTZ R4, R4 ;  /* 0x0000000400047305 */ /* 0x000e62000020f000 */
[----:B------:R-:W-:-:S05]  /*0610*/  LOP3.LUT R5, R0, 0xfffffffe, RZ, 0xc0, !PT ;  /* 0xfffffffe00057812 */ /* 0x000fca00078ec0ff */
[----:B------:R-:W-:Y:S02]  /*0620*/  IMAD.IADD R5, R2, 0x1, -R5 ;  /* 0x0000000102057824 */ /* 0x000fe400078e0a05 */
[----:B------:R-:W-:-:S04]  /*0630*/  UIADD3 UR4, -UR4, URZ, URZ ;  /* 0x0000003f04047290 */ /* 0x000fc8000fffe13f */
[----:B------:R-:W-:Y:S01]  /*0640*/  UIMAD UR8, UR8, UR4, UR13 ;  /* 0x00000004080872a4 */ /* 0x000fe2000f8e020d */
[----:B-1----:R-:W-:Y:S02]  /*0650*/  R2UR UR12, R4 ;  /* 0x00000000040c72ca */ /* 0x002fe400000e0000 */
[----:B------:R-:W-:Y:S01]  /*0660*/  UMOV UR4, 0x20 ;  /* 0x0000002000047882 */ /* 0x000fe20000000000 */
[----:B------:R-:W1:Y:S02]  /*0670*/  LDC R4, c[0x0][0x140] ;  /* 0x00005000ff047b82 */ /* 0x000e640000000800 */
[----:B------:R-:W-:Y:S01]  /*0680*/  ISETP.NE.AND P3, PT, R5, UR8, PT ;  /* 0x0000000805007c0c */ /* 0x000fe2000bf65270 */
[----:B------:R-:W-:-:S04]  /*0690*/  @!UP0 UIADD3 UR4, -UR4, 0x100000, URZ ;  /* 0x0010000004048890 */ /* 0x000fc8000fffe13f */
[----:B------:R-:W-:Y:S02]  /*06a0*/  @!UP0 USHF.L.U32 UR5, UR4, 0xb, URZ ;  /* 0x0000000b04058899 */ /* 0x000fe4000800063f */
[----:B------:R-:W-:Y:S01]  /*06b0*/  @!UP0 USHF.L.U32 UR4, UR4, 0x1, URZ ;  /* 0x0000000104048899 */ /* 0x000fe2000800063f */
[C---:B------:R-:W-:Y:S01]  /*06c0*/  IMAD.SHL.U32 R5, R2.reuse, 0x4, RZ ;  /* 0x0000000402057824 */ /* 0x040fe200078e00ff */
[----:B0-----:R-:W-:Y:S01]  /*06d0*/  @!UP0 ULEA UR6, UR7, UR6, 0x18 ;  /* 0x0000000607068291 */ /* 0x001fe2000f8ec03f */
[----:B------:R-:W-:Y:S01]  /*06e0*/  VOTEU.ALL UP0, P0 ;  /* 0x00000000003f7886 */ /* 0x000fe20000000000 */
[----:B------:R-:W-:Y:S02]  /*06f0*/  LOP3.LUT P0, RZ, R3, 0x7, RZ, 0xc0, !PT ;  /* 0x0000000703ff7812 */ /* 0x000fe4000780c0ff */
[----:B------:R-:W-:Y:S01]  /*0700*/  LOP3.LUT R152, R2, 0xc, R5, 0x78, !PT ;  /* 0x0000000c02987812 */ /* 0x000fe200078e7805 */
[----:B------:R-:W-:-:S03]  /*0710*/  UIADD3 UR12, -UR12, URZ, URZ ;  /* 0x0000003f0c0c7290 */ /* 0x000fc6000fffe13f */
[C---:B------:R-:W-:Y:S02]  /*0720*/  ISETP.LT.U32.AND P0, PT, R152.reuse, 0x2, !P0 ;  /* 0x000000029800780c */ /* 0x040fe40004701070 */
[----:B------:R-:W-:Y:S01]  /*0730*/  @P3 LEA.HI R0, R152, R152, RZ, 0x1 ;  /* 0x0000009898003211 */ /* 0x000fe200078f08ff */
[----:B------:R-:W0:Y:S02]  /*0740*/  FENCE.VIEW.ASYNC.S ;  /* 0x00000000000073c6 */ /* 0x000e240000000000 */
[----:B0-----:R-:W0:Y:S01]  /*0750*/  @!UP0 SYNCS.EXCH.64 URZ, [UR6+0x40], UR4 ;  /* 0x00004004063f85b2 */ /* 0x001e220008000100 */
[----:B------:R-:W-:Y:S02]  /*0760*/  @P3 SHF.R.S32.HI R0, RZ, 0x1, R0 ;  /* 0x00000001ff003819 */ /* 0x000fe40000011400 */
[----:B-1----:R-:W-:Y:S01]  /*0770*/  ISETP.EQ.U32.AND P2, PT, R4, 0x1, PT ;  /* 0x000000010400780c */ /* 0x002fe20003f42070 */
[----:B------:R1:W0:Y:S01]  /*0780*/  @!UP1 SYNCS.EXCH.64 URZ, [UR6+0x48], UR4 ;  /* 0x00004804063f95b2 */ /* 0x0002220008000100 */
[----:B------:R-:W-:Y:S01]  /*0790*/  NOP ;  /* 0x0000000000007918 */ /* 0x000fe20000000000 */
[----:B-1----:R-:W-:-:S06]  /*07a0*/  UIMAD UR4, UR11, UR12, UR10 ;  /* 0x0000000c0b0472a4 */ /* 0x002fcc000f8e020a */
[----:B------:R-:W-:Y:S02]  /*07b0*/  @P3 ISETP.NE.AND P4, PT, R0, UR4, PT ;  /* 0x0000000400003c0c */ /* 0x000fe4000bf85270 */
[----:B------:R-:W-:Y:S02]  /*07c0*/  SEL R0, RZ, 0x1, !P0 ;  /* 0x00000001ff007807 */ /* 0x000fe40004000000 */
[----:B------:R-:W-:-:S04]  /*07d0*/  @P3 SEL R17, RZ, 0x1, P4 ;  /* 0x00000001ff113807 */ /* 0x000fc80002000000 */
[----:B------:R-:W-:Y:S01]  /*07e0*/  LOP3.LUT R17, R17, R0, RZ, 0xc0, !PT ;  /* 0x0000000011117212 */ /* 0x000fe200078ec0ff */
[----:B------:R-:W-:Y:S06]  /*07f0*/  @!P2 BRA `(.L_x_3) ;  /* 0x000000000008a947 */ /* 0x000fec0003800000 */
[----:B0-234-:R-:W-:Y:S01]  /*0800*/  UCGABAR_ARV ;  /* 0x00000000000079c7 */ /* 0x01dfe20008000000 */
[----:B------:R-:W-:Y:S05]  /*0810*/  BRA `(.L_x_4) ;  /* 0x0000000000047947 */ /* 0x000fea0003800000 */
.L_x_3:
[----:B0-234-:R-:W-:Y:S01]  /*0820*/  NOP ;  /* 0x0000000000007918 */ /* 0x01dfe20000000000 */
.L_x_4:
[----:B------:R-:W-:Y:S01]  /*0830*/  ULDC UR4, c[0x0][0x65c] ;  /* 0x0001970000047ab9 */ /* 0x000fe20000000800 */
[----:B------:R-:W-:Y:S01]  /*0840*/  UMOV UR5, URZ ;  /* 0x0000003f00057c82 */ /* 0x000fe20008000000 */
[----:B------:R-:W-:-:S03]  /*0850*/  UISETP.NE.AND UP0, UPT, UR4, 0x1, UPT ;  /* 0x000000010400788c */ /* 0x000fc6000bf05270 */
[----:B------:R-:W-:Y:S01]  /*0860*/  UMOV UR4, UR13 ;  /* 0x0000000d00047c82 */ /* 0x000fe20008000000 */
[----:B------:R-:W-:Y:S02]  /*0870*/  UP2UR UR45, UPR, URZ, 0x1 ;  /* 0x000000013f2d7883 */ /* 0x000fe40008000000 */
[----:B------:R-:W-:Y:S02]  /*0880*/  PLOP3.LUT P0, PT, PT, PT, UP0, 0x80, 0x0 ;  /* 0x000000000000781c */ /* 0x000fe40003f0f008 */
[----:B------:R-:W-:Y:S02]  /*0890*/  PLOP3.LUT P3, PT, PT, PT, UP0, 0x80, 0x0 ;  /* 0x000000000000781c */ /* 0x000fe40003f6f008 */
[----:B------:R-:W-:Y:S01]  /*08a0*/  PLOP3.LUT P5, PT, PT, PT, UP0, 0x80, 0x0 ;  /* 0x000000000000781c */ /* 0x000fe20003faf008 */
[----:B------:R-:W-:Y:S01]  /*08b0*/  @UP0 ULDC UR14, c[0x0][0x10] ;  /* 0x00000400000e0ab9 */ /* 0x000fe20000000800 */
[----:B------:R-:W-:Y:S01]  /*08c0*/  @UP0 UMOV UR6, UR10 ;  /* 0x0000000a00060c82 */ /* 0x000fe20008000000 */
[----:B------:R-:W-:Y:S01]  /*08d0*/  @UP0 UMOV UR7, URZ ;  /* 0x0000003f00070c82 */ /* 0x000fe20008000000 */
[----:B------:R-:W-:Y:S01]  /*08e0*/  PLOP3.LUT P4, PT, PT, PT, UP0, 0x80, 0x0 ;  /* 0x000000000000781c */ /* 0x000fe20003f8f008 */
[----:B------:R-:W-:-:S03]  /*08f0*/  @UP0 UIMAD.WIDE.U32 UR14, UR13, UR14, UR6 ;  /* 0x0000000e0d0e02a5 */ /* 0x000fc6000f8e0006 */
[----:B------:R-:W-:Y:S01]  /*0900*/  @!UP0 ULDC UR7, c[0x0][0xc] ;  /* 0x0000030000078ab9 */ /* 0x000fe20000000800 */
[----:B------:R-:W-:Y:S01]  /*0910*/  @UP0 UMOV UR6, URZ ;  /* 0x0000003f00060c82 */ /* 0x000fe20008000000 */
[----:B------:R-:W-:Y:S01]  /*0920*/  @!UP0 UIMAD.WIDE.U32 UR4, UR10, UR7, UR4 ;  /* 0x000000070a0482a5 */ /* 0x000fe2000f8e0004 */
[----:B------:R-:W-:Y:S01]  /*0930*/  IMAD.U32 R2, RZ, RZ, UR14 ;  /* 0x0000000eff027e24 */ /* 0x000fe2000f8e00ff */
[----:B------:R-:W-:Y:S02]  /*0940*/  @UP0 UIADD3 UR6, UR15, UR6, URZ ;  /* 0x000000060f060290 */ /* 0x000fe4000fffe03f */
[----:B------:R-:W-:Y:S01]  /*0950*/  MOV R3, UR15 ;  /* 0x0000000f00037c02 */ /* 0x000fe20008000f00 */
[----:B------:R-:W-:Y:S01]  /*0960*/  @P0 IMAD.MOV.U32 R7, RZ, RZ, R2 ;  /* 0x000000ffff070224 */ /* 0x000fe200078e0002 */
[----:B------:R-:W-:Y:S01]  /*0970*/  MOV R4, UR4 ;  /* 0x0000000400047c02 */ /* 0x000fe20008000f00 */
[----:B------:R-:W-:Y:S02]  /*0980*/  IMAD.U32 R5, RZ, RZ, UR5 ;  /* 0x00000005ff057e24 */ /* 0x000fe4000f8e00ff */
[----:B------:R-:W-:-:S02]  /*0990*/  IMAD.U32 R2, RZ, RZ, UR4 ;  /* 0x00000004ff027e24 */ /* 0x000fc4000f8e00ff */
[----:B------:R-:W-:Y:S02]  /*09a0*/  @P3 IMAD.U32 R6, RZ, RZ, UR6 ;  /* 0x00000006ff063e24 */ /* 0x000fe4000f8e00ff */
[----:B------:R-:W-:Y:S02]  /*09b0*/  @!P5 IMAD.MOV.U32 R6, RZ, RZ, R5 ;  /* 0x000000ffff06d224 */ /* 0x000fe400078e0005 */
[----:B------:R-:W-:Y:S02]  /*09c0*/  @!P4 IMAD.MOV.U32 R7, RZ, RZ, R2 ;  /* 0x000000ffff07c224 */ /* 0x000fe400078e0002 */
[----:B------:R-:W-:Y:S01]  /*09d0*/  IMAD.U32 R3, RZ, RZ, UR5 ;  /* 0x00000005ff037e24 */ /* 0x000fe2000f8e00ff */
[----:B------:R0:W-:Y:S04]  /*09e0*/  STL [R1+0x200], R6 ;  /* 0x0002000601007387 */ /* 0x0001e80000100800 */
[----:B------:R0:W-:Y:S01]  /*09f0*/  STL [R1+0x204], R7 ;  /* 0x0002040701007387 */ /* 0x0001e20000100800 */
[----:B------:R-:W-:Y:S05]  /*0a00*/  @!P2 BRA `(.L_x_5) ;  /* 0x00000000000ca947 */ /* 0x000fea0003800000 */
[----:B------:R-:W-:Y:S01]  /*0a10*/  UCGABAR_WAIT ;  /* 0x0000000000007dc7 */ /* 0x000fe20008000000 */
[----:B------:R-:W-:Y:S01]  /*0a20*/  CCTL.IVALL ;  /* 0x00000000ff00798f */ /* 0x000fe20002000000 */
[----:B------:R-:W-:Y:S05]  /*0a30*/  BRA `(.L_x_6) ;  /* 0x0000000000047947 */ /* 0x000fea0003800000 */
.L_x_5:
[----:B------:R-:W-:Y:S06]  /*0a40*/  BAR.SYNC.DEFER_BLOCKING 0x0 ;  /* 0x0000000000007b1d */ /* 0x000fec0000010000 */
.L_x_6:
[----:B------:R-:W-:Y:S05]  /*0a50*/  @!P1 BRA `(.L_x_7) ;  /* 0x0000019800189947 */ /* 0x000fea0003800000 */
[----:B------:R-:W-:-:S06]  /*0a60*/  UISETP.GT.U32.AND UP0, UPT, UR16, 0x1, UPT ;  /* 0x000000011000788c */ /* 0x000fcc000bf04070 */
[----:B------:R-:W-:-:S13]  /*0a70*/  PLOP3.LUT P0, PT, PT, PT, UP0, 0x80, 0x0 ;  /* 0x000000000000781c */ /* 0x000fda0003f0f008 */
[----:B------:R-:W-:Y:S05]  /*0a80*/  @P0 EXIT ;  /* 0x000000000000094d */ /* 0x000fea0003800000 */
[----:B------:R-:W-:Y:S01]  /*0a90*/  ULDC.64 UR4, c[0x0][0x650] ;  /* 0x0001940000047ab9 */ /* 0x000fe20000000a00 */
[----:B------:R-:W-:Y:S01]  /*0aa0*/  UMOV UR41, 0xffffffff ;  /* 0xffffffff00297882 */ /* 0x000fe20000000000 */
[----:B------:R-:W-:Y:S01]  /*0ab0*/  ISETP.GE.U32.AND P0, PT, R7, UR4, PT ;  /* 0x0000000407007c0c */ /* 0x000fe2000bf06070 */
[----:B------:R-:W-:Y:S01]  /*0ac0*/  UMOV UR42, 0xffffffff ;  /* 0xffffffff002a7882 */ /* 0x000fe20000000000 */
[----:B------:R-:W-:Y:S01]  /*0ad0*/  UMOV UR43, 0xffffffff ;  /* 0xffffffff002b7882 */ /* 0x000fe20000000000 */
[----:B------:R-:W-:Y:S02]  /*0ae0*/  PRMT R0, RZ, 0x7610, R0 ;  /* 0x00007610ff007816 */ /* 0x000fe40000000000 */
[----:B------:R-:W-:-:S13]  /*0af0*/  ISETP.GE.U32.AND.EX P0, PT, R6, UR5, PT, P0 ;  /* 0x0000000506007c0c */ /* 0x000fda000bf06100 */
[----:B------:R-:W-:Y:S05]  /*0b00*/  @P0 BRA `(.L_x_8) ;  /* 0x0000000400480947 */ /* 0x000fea0003800000 */
[----:B------:R-:W-:Y:S01]  /*0b10*/  ULDC.64 UR16, c[0x0][0x628] ;  /* 0x00018a0000107ab9 */ /* 0x000fe20000000a00 */
[C---:B------:R-:W-:Y:S01]  /*0b20*/  R2UR UR19, R7.reuse ;  /* 0x00000000071372ca */ /* 0x040fe200000e0000 */
[----:B------:R-:W-:Y:S01]  /*0b30*/  ULDC UR18, c[0x0][0x630] ;  /* 0x00018c0000127ab9 */ /* 0x000fe20000000800 */
[----:B------:R-:W-:Y:S02]  /*0b40*/  ISETP.NE.U32.AND P0, PT, RZ, UR16, PT ;  /* 0x00000010ff007c0c */ /* 0x000fe4000bf05070 */
[----:B------:R-:W-:Y:S02]  /*0b50*/  R2UR UR4, R7 ;  /* 0x00000000070472ca */ /* 0x000fe400000e0000 */
[----:B------:R-:W-:Y:S02]  /*0b60*/  ISETP.NE.AND.EX P0, PT, RZ, UR17, PT, P0 ;  /* 0x00000011ff007c0c */ /* 0x000fe4000bf05300 */
[----:B------:R-:W-:-:S11]  /*0b70*/  R2UR UR5, R6 ;  /* 0x00000000060572ca */ /* 0x000fd600000e0000 */
[----:B------:R-:W-:Y:S05]  /*0b80*/  @!P0 BRA `(.L_x_9) ;  /* 0x0000000000308947 */ /* 0x000fea0003800000 */
[----:B------:R-:W-:Y:S01]  /*0b90*/  R2UR UR4, R7 ;  /* 0x00000000070472ca */ /* 0x000fe200000e0000 */
[----:B------:R-:W-:Y:S01]  /*0ba0*/  ULDC UR9, c[0x0][0x634] ;  /* 0x00018d0000097ab9 */ /* 0x000fe20000000800 */
[----:B------:R-:W-:-:S11]  /*0bb0*/  R2UR UR13, R6 ;  /* 0x00000000060d72ca */ /* 0x000fd600000e0000 */
[----:B------:R-:W-:-:S04]  /*0bc0*/  UIADD3 UR9, UP0, UR4, UR9, URZ ;  /* 0x0000000904097290 */ /* 0x000fc8000ff1e03f */
[----:B------:R-:W-:-:S04]  /*0bd0*/  UIADD3.X UR13, URZ, UR13, URZ, UP0, !UPT ;  /* 0x0000000d3f0d7290 */ /* 0x000fc800087fe43f */
[----:B------:R-:W-:-:S04]  /*0be0*/  UIMAD.WIDE.U32 UR4, UR13, UR16, URZ ;  /* 0x000000100d0472a5 */ /* 0x000fc8000f8e003f */
[----:B------:R-:W-:Y:S02]  /*0bf0*/  UIMAD.WIDE.U32 UR6, UP0, UR9, UR17, UR4 ;  /* 0x00000011090672a5 */ /* 0x000fe4000f800004 */
[----:B------:R-:W-:Y:S02]  /*0c00*/  UIMAD.WIDE.U32 UR4, UR9, UR16, URZ ;  /* 0x00000010090472a5 */ /* 0x000fe4000f8e003f */
[----:B------:R-:W-:Y:S02]  /*0c10*/  UIADD3.X UR15, URZ, URZ, URZ, UP0, !UPT ;  /* 0x0000003f3f0f7290 */ /* 0x000fe400087fe43f */
[----:B------:R-:W-:Y:S01]  /*0c20*/  UIADD3 URZ, UP0, UR5, UR6, URZ ;  /* 0x00000006053f7290 */ /* 0x000fe2000ff1e03f */
[----:B------:R-:W-:-:S03]  /*0c30*/  UMOV UR14, UR7 ;  /* 0x00000007000e7c82 */ /* 0x000fc60008000000 */
[----:B------:R-:W-:-:S12]  /*0c40*/  UIMAD.WIDE.U32.X UR4, UR13, UR17, UR14, UP0 ;  /* 0x000000110d0472a5 */ /* 0x000fd800080e040e */
.L_x_9:
[----:B------:R-:W-:Y:S01]  /*0c50*/  USHF.R.U64 UR43, UR4, UR18, UR5 ;  /* 0x00000012042b7299 */ /* 0x000fe20008001205 */
[----:B------:R-:W-:Y:S01]  /*0c60*/  R2UR UR7, R6 ;  /* 0x00000000060772ca */ /* 0x000fe200000e0000 */
[----:B------:R-:W-:Y:S02]  /*0c70*/  USHF.R.U32.HI UR4, URZ, UR18, UR5 ;  /* 0x000000123f047299 */ /* 0x000fe40008011605 */
[----:B------:R-:W-:Y:S01]  /*0c80*/  UIADD3 UR5, UP0, URZ, -UR43, URZ ;  /* 0x8000002b3f057290 */ /* 0x000fe2000ff1e03f */
[----:B------:R-:W-:Y:S01]  /*0c90*/  ULDC.64 UR14, c[0x0][0x620] ;  /* 0x00018800000e7ab9 */ /* 0x000fe20000000a00 */
[----:B------:R-:W-:Y:S02]  /*0ca0*/  UMOV UR6, UR19 ;  /* 0x0000001300067c82 */ /* 0x000fe40008000000 */
[----:B------:R-:W-:Y:S01]  /*0cb0*/  UIADD3.X UR4, URZ, ~UR4, URZ, UP0, !UPT ;  /* 0x800000043f047290 */ /* 0x000fe200087fe43f */
[----:B------:R-:W-:Y:S01]  /*0cc0*/  ULDC UR9, c[0x0][0x618] ;  /* 0x0001860000097ab9 */ /* 0x000fe20000000800 */
[----:B------:R-:W-:-:S02]  /*0cd0*/  UIMAD UR12, UR11, UR12, UR10 ;  /* 0x0000000c0b0c72a4 */ /* 0x000fc4000f8e020a */
[----:B------:R-:W-:Y:S02]  /*0ce0*/  UIMAD UR4, UR4, UR14, URZ ;  /* 0x0000000e040472a4 */ /* 0x000fe4000f8e023f */
[----:B------:R-:W-:Y:S02]  /*0cf0*/  UIMAD.WIDE.U32 UR6, UR5, UR14, UR6 ;  /* 0x0000000e050672a5 */ /* 0x000fe4000f8e0006 */
[----:B------:R-:W-:Y:S01]  /*0d00*/  UIMAD UR4, UR5, UR15, UR4 ;  /* 0x0000000f050472a4 */ /* 0x000fe2000f8e0204 */
[----:B------:R-:W-:Y:S01]  /*0d10*/  ULDC UR10, c[0x0][0x608] ;  /* 0x00018200000a7ab9 */ /* 0x000fe20000000800 */
[----:B------:R-:W-:Y:S02]  /*0d20*/  ULDC UR18, c[0x0][0x658] ;  /* 0x0001960000127ab9 */ /* 0x000fe40000000800 */
[----:B------:R-:W-:Y:S01]  /*0d30*/  UIADD3 UR7, UR7, UR4, URZ ;  /* 0x0000000407077290 */ /* 0x000fe2000fffe03f */
[----:B------:R-:W-:Y:S02]  /*0d40*/  UMOV UR11, 0xffffffff ;  /* 0xffffffff000b7882 */ /* 0x000fe40000000000 */
[----:B------:R-:W-:Y:S01]  /*0d50*/  ULDC.64 UR4, c[0x0][0x640] ;  /* 0x0001900000047ab9 */ /* 0x000fe20000000a00 */
[----:B------:R-:W-:Y:S01]  /*0d60*/  USHF.R.U64 UR16, UR6, UR9, UR7 ;  /* 0x0000000906107299 */ /* 0x000fe20008001207 */
[----:B------:R-:W-:Y:S01]  /*0d70*/  ISETP.NE.U32.AND P0, PT, RZ, UR4, PT ;  /* 0x00000004ff007c0c */ /* 0x000fe2000bf05070 */
[----:B------:R-:W-:-:S02]  /*0d80*/  USHF.R.U32.HI UR7, URZ, UR9, UR7 ;  /* 0x000000093f077299 */ /* 0x000fc40008011607 */
[----:B------:R-:W-:Y:S01]  /*0d90*/  USHF.L.U32 UR6, UR11, UR18, URZ ;  /* 0x000000120b067299 */ /* 0x000fe2000800063f */
[----:B------:R-:W-:Y:S01]  /*0da0*/  ISETP.NE.AND.EX P0, PT, RZ, UR5, PT, P0 ;  /* 0x00000005ff007c0c */ /* 0x000fe2000bf05300 */
[----:B------:R-:W-:Y:S02]  /*0db0*/  USHF.R.U64 UR22, UR16, UR10, UR7 ;  /* 0x0000000a10167299 */ /* 0x000fe40008001207 */
[----:B------:R-:W-:Y:S02]  /*0dc0*/  USHF.R.U32.HI UR7, URZ, UR10, UR7 ;  /* 0x0000000a3f077299 */ /* 0x000fe40008011607 */
[----:B------:R-:W-:Y:S02]  /*0dd0*/  UISETP.NE.AND UP1, UPT, UR45, URZ, UPT ;  /* 0x0000003f2d00728c */ /* 0x000fe4000bf25270 */
[----:B------:R-:W-:Y:S01]  /*0de0*/  USHF.R.U64 UR23, UR22, UR18, UR7 ;  /* 0x0000001216177299 */ /* 0x000fe20008001207 */
[----:B------:R-:W-:Y:S01]  /*0df0*/  ULDC UR17, c[0x0][0x600] ;  /* 0x0001800000117ab9 */ /* 0x000fe20000000800 */
[----:B------:R-:W-:-:S02]  /*0e00*/  ULOP3.LUT UR13, URZ, UR6, URZ, 0x33, !UPT ;  /* 0x000000063f0d7292 */ /* 0x000fc4000f8e333f */
[----:B------:R-:W-:Y:S02]  /*0e10*/  UIADD3 UR15, UR17, -0x1, URZ ;  /* 0xffffffff110f7890 */ /* 0x000fe4000fffe03f */
[----:B------:R-:W-:Y:S02]  /*0e20*/  USEL UR12, UR8, UR12, !UP1 ;  /* 0x0000000c080c7287 */ /* 0x000fe4000c800000 */
[----:B------:R-:W-:Y:S01]  /*0e30*/  USHF.R.U32.HI UR7, URZ, UR18, UR7 ;  /* 0x000000123f077299 */ /* 0x000fe20008011607 */
[----:B------:R-:W-:Y:S01]  /*0e40*/  ULDC UR19, c[0x0][0x648] ;  /* 0x0001920000137ab9 */ /* 0x000fe20000000800 */
[----:B------:R-:W-:Y:S01]  /*0e50*/  ULDC UR20, c[0x0][0x638] ;  /* 0x00018e0000147ab9 */ /* 0x000fe20000000800 */
[----:B------:R-:W-:Y:S01]  /*0e60*/  UMOV UR21, 0x1 ;  /* 0x0000000100157882 */ /* 0x000fe20000000000 */
[----:B------:R-:W-:Y:S01]  /*0e70*/  UMOV UR6, UR23 ;  /* 0x0000001700067c82 */ /* 0x000fe20008000000 */
[----:B------:R-:W-:Y:S07]  /*0e80*/  @!P0 BRA `(.L_x_10) ;  /* 0x0000000000308947 */ /* 0x000fee0003800000 */
[----:B------:R-:W-:Y:S02]  /*0e90*/  ULDC UR10, c[0x0][0x64c] ;  /* 0x00019300000a7ab9 */ /* 0x000fe40000000800 */
        /* <DEDUP_REMOVED lines=8> */
[----:B------:R-:W-:-:S07]  /*0f20*/  UIMAD.WIDE.U32.X UR4, UR14, UR5, UR10, UP0 ;  /* 0x000000050e0472a5 */ /* 0x000fce00080e040a */
[----:B------:R-:W-:Y:S01]  /*0f30*/  UMOV UR6, UR4 ;  /* 0x0000000400067c82 */ /* 0x000fe20008000000 */
[----:B------:R-:W-:-:S05]  /*0f40*/  UMOV UR7, UR5 ;  /* 0x0000000500077c82 */ /* 0x000fca0008000000 */
.L_x_10:
[----:B------:R-:W-:Y:S01]  /*0f50*/  USHF.R.U64 UR5, UR6, UR19, UR7 ;  /* 0x0000001306057299 */ /* 0x000fe20008001207 */
[----:B------:R-:W-:Y:S01]  /*0f60*/  IMAD.MOV.U32 R0, RZ, RZ, 0x1 ;  /* 0x00000001ff007424 */ /* 0x000fe200078e00ff */
[----:B------:R-:W-:Y:S02]  /*0f70*/  USHF.L.U32 UR4, UR21, UR18, URZ ;  /* 0x0000001215047299 */ /* 0x000fe4000800063f */
[----:B------:R-:W-:Y:S02]  /*0f80*/  ULOP3.LUT UR13, UR22, UR13, URZ, 0xc0, !UPT ;  /* 0x0000000d160d7292 */ /* 0x000fe4000f8ec03f */
[----:B------:R-:W-:Y:S02]  /*0f90*/  UIADD3 UR6, -UR5, URZ, URZ ;  /* 0x0000003f05067290 */ /* 0x000fe4000fffe13f */
[----:B------:R-:W-:Y:S02]  /*0fa0*/  UIMAD UR13, UR4, UR5, UR13 ;  /* 0x00000005040d72a4 */ /* 0x000fe4000f8e020d */
[----:B------:R-:W-:-:S02]  /*0fb0*/  ULOP3.LUT UR15, UR16, UR15, URZ, 0xc0, !UPT ;  /* 0x0000000f100f7292 */ /* 0x000fc4000f8ec03f */
[----:B------:R-:W-:Y:S01]  /*0fc0*/  UIMAD UR4, UR6, UR20, UR23 ;  /* 0x00000014060472a4 */ /* 0x000fe2000f8e0217 */
[----:B------:R-:W-:Y:S01]  /*0fd0*/  ULDC UR5, c[0x0][0x610] ;  /* 0x0001840000057ab9 */ /* 0x000fe20000000800 */
[----:B------:R-:W-:Y:S02]  /*0fe0*/  UISETP.NE.AND UP0, UPT, UR45, URZ, UPT ;  /* 0x0000003f2d00728c */ /* 0x000fe4000bf05270 */
[----:B------:R-:W-:Y:S02]  /*0ff0*/  UIMAD UR12, UR13, UR5, UR12 ;  /* 0x000000050d0c72a4 */ /* 0x000fe4000f8e020c */
[----:B------:R-:W-:-:S04]  /*1000*/  UIMAD UR4, UR4, UR17, UR15 ;  /* 0x00000011040472a4 */ /* 0x000fc8000f8e020f */
[----:B------:R-:W-:Y:S02]  /*1010*/  USEL UR42, UR4, UR12, !UP0 ;  /* 0x0000000c042a7287 */ /* 0x000fe4000c000000 */
[----:B------:R-:W-:-:S12]  /*1020*/  USEL UR41, UR12, UR4, !UP0 ;  /* 0x000000040c297287 */ /* 0x000fd8000c000000 */
.L_x_8:
[----:B------:R-:W-:-:S08]  /*1030*/  NOP ;  /* 0x0000000000007918 */ /* 0x000fd00000000000 */
[----:B------:R-:W1:Y:S02]  /*1040*/  USETMAXREG.TRY_ALLOC.CTAPOOL UP0, 0xf0 ;  /* 0x000000f0000079c8 */ /* 0x000e640008000600 */
[----:B-1----:R-:W-:-:S13]  /*1050*/  PLOP3.LUT P0, PT, PT, PT, UP0, 0x80, 0x0 ;  /* 0x000000000000781c */ /* 0x002fda0003f0f008 */
[----:B------:R-:W-:Y:S05]  /*1060*/  @!P0 BRA `(.L_x_8) ;  /* 0xfffffffc00f08947 */ /* 0x000fea000383ffff */
[----:B------:R-:W-:Y:S01]  /*1070*/  ULDC.64 UR4, c[0x0][0x598] ;  /* 0x0001660000047ab9 */ /* 0x000fe20000000a00 */
[----:B------:R-:W-:Y:S01]  /*1080*/  ULDC.64 UR36, c[0x0][0x208] ;  /* 0x0000820000247ab9 */ /* 0x000fe20000000a00 */
[----:B------:R-:W-:-:S04]  /*1090*/  ISETP.NE.U32.AND P0, PT, RZ, UR4, PT ;  /* 0x00000004ff007c0c */ /* 0x000fc8000bf05070 */
[----:B------:R-:W-:-:S13]  /*10a0*/  ISETP.NE.AND.EX P0, PT, RZ, UR5, PT, P0 ;  /* 0x00000005ff007c0c */ /* 0x000fda000bf05300 */
[----:B------:R-:W-:Y:S05]  /*10b0*/  @!P0 BRA `(.L_x_11) ;  /* 0x00000000001c8947 */ /* 0x000fea0003800000 */
[----:B------:R-:W1:Y:S02]  /*10c0*/  LDC.64 R2, c[0x0][0x598] ;  /* 0x00016600ff027b82 */ /* 0x000e640000000a00 */
[----:B-1----:R-:W2:Y:S02]  /*10d0*/  LDG.E.64 R2, desc[UR36][R2.64] ;  /* 0x0000002402027981 */ /* 0x002ea4000c1e1b00 */
[----:B--2---:R-:W-:-:S04]  /*10e0*/  ISETP.NE.U32.AND P0, PT, R2, RZ, PT ;  /* 0x000000ff0200720c */ /* 0x004fc80003f05070 */
[----:B------:R-:W-:-:S13]  /*10f0*/  ISETP.NE.AND.EX P0, PT, R3, RZ, PT, P0 ;  /* 0x000000ff0300720c */ /* 0x000fda0003f05300 */
[----:B------:R-:W-:Y:S05]  /*1100*/  @!P0 BRA `(.L_x_11) ;  /* 0x0000000000088947 */ /* 0x000fea0003800000 */
[----:B------:R1:W5:Y:S01]  /*1110*/  LD.E R2, desc[UR36][R2.64] ;  /* 0x0000002402027980 */ /* 0x000362000c101900 */
[----:B------:R-:W-:Y:S05]  /*1120*/  BRA `(.L_x_12) ;  /* 0x0000000000247947 */ /* 0x000fea0003800000 */
.L_x_11:
[----:B------:R-:W-:Y:S02]  /*1130*/  ULDC.64 UR4, c[0x0][0x588] ;  /* 0x0001620000047ab9 */ /* 0x000fe40000000a00 */
[----:B------:R-:W-:-:S04]  /*1140*/  ISETP.NE.U32.AND P0, PT, RZ, UR4, PT ;  /* 0x00000004ff007c0c */ /* 0x000fc8000bf05070 */
[----:B------:R-:W-:-:S13]  /*1150*/  ISETP.NE.AND.EX P0, PT, RZ, UR5, PT, P0 ;  /* 0x00000005ff007c0c */ /* 0x000fda000bf05300 */
[----:B------:R-:W-:Y:S05]  /*1160*/  @!P0 BRA `(.L_x_13) ;  /* 0x00000000000c8947 */ /* 0x000fea0003800000 */
[----:B------:R-:W1:Y:S02]  /*1170*/  LDC.64 R2, c[0x0][0x588] ;  /* 0x00016200ff027b82 */ /* 0x000e640000000a00 */
[----:B-1----:R2:W5:Y:S01]  /*1180*/  LDG.E R2, desc[UR36][R2.64] ;  /* 0x0000002402027981 */ /* 0x002562000c1e1900 */
[----:B------:R-:W-:Y:S05]  /*1190*/  BRA `(.L_x_12) ;  /* 0x0000000000087947 */ /* 0x000fea0003800000 */
.L_x_13:
[----:B------:R-:W-:Y:S02]  /*11a0*/  ULDC UR4, c[0x0][0x580] ;  /* 0x0001600000047ab9 */ /* 0x000fe40000000800 */
[----:B------:R-:W-:-:S07]  /*11b0*/  MOV R2, UR4 ;  /* 0x0000000400027c02 */ /* 0x000fce0008000f00 */
.L_x_12:
[----:B------:R-:W-:Y:S02]  /*11c0*/  ULDC.64 UR4, c[0x0][0x5a0] ;  /* 0x0001680000047ab9 */ /* 0x000fe40000000a00 */
[----:B------:R-:W-:-:S04]  /*11d0*/  ISETP.NE.U32.AND P0, PT, RZ, UR4, PT ;  /* 0x00000004ff007c0c */ /* 0x000fc8000bf05070 */
[----:B------:R-:W-:-:S13]  /*11e0*/  ISETP.NE.AND.EX P0, PT, RZ, UR5, PT, P0 ;  /* 0x00000005ff007c0c */ /* 0x000fda000bf05300 */
[----:B------:R-:W-:Y:S05]  /*11f0*/  @!P0 BRA `(.L_x_14) ;  /* 0x00000000001c8947 */ /* 0x000fea0003800000 */
[----:B------:R-:W3:Y:S02]  /*1200*/  LDC.64 R4, c[0x0][0x5a0] ;  /* 0x00016800ff047b82 */ /* 0x000ee40000000a00 */
[----:B---3--:R-:W3:Y:S02]  /*1210*/  LDG.E.64 R4, desc[UR36][R4.64] ;  /* 0x0000002404047981 */ /* 0x008ee4000c1e1b00 */
[----:B---3--:R-:W-:-:S04]  /*1220*/  ISETP.NE.U32.AND P0, PT, R4, RZ, PT ;  /* 0x000000ff0400720c */ /* 0x008fc80003f05070 */
[----:B------:R-:W-:-:S13]  /*1230*/  ISETP.NE.AND.EX P0, PT, R5, RZ, PT, P0 ;  /* 0x000000ff0500720c */ /* 0x000fda0003f05300 */
[----:B------:R-:W-:Y:S05]  /*1240*/  @!P0 BRA `(.L_x_14) ;  /* 0x0000000000088947 */ /* 0x000fea0003800000 */
[----:B------:R3:W5:Y:S01]  /*1250*/  LD.E R16, desc[UR36][R4.64] ;  /* 0x0000002404107980 */ /* 0x000762000c101900 */
[----:B------:R-:W-:Y:S05]  /*1260*/  BRA `(.L_x_15) ;  /* 0x0000000000247947 */ /* 0x000fea0003800000 */
.L_x_14:
[----:B------:R-:W-:Y:S02]  /*1270*/  ULDC.64 UR4, c[0x0][0x590] ;  /* 0x0001640000047ab9 */ /* 0x000fe40000000a00 */
[----:B------:R-:W-:-:S04]  /*1280*/  ISETP.NE.U32.AND P0, PT, RZ, UR4, PT ;  /* 0x00000004ff007c0c */ /* 0x000fc8000bf05070 */
[----:B------:R-:W-:-:S13]  /*1290*/  ISETP.NE.AND.EX P0, PT, RZ, UR5, PT, P0 ;  /* 0x00000005ff007c0c */ /* 0x000fda000bf05300 */
[----:B------:R-:W-:Y:S05]  /*12a0*/  @!P0 BRA `(.L_x_16) ;  /* 0x00000000000c8947 */ /* 0x000fea0003800000 */
[----:B------:R-:W3:Y:S02]  /*12b0*/  LDC.64 R4, c[0x0][0x590] ;  /* 0x00016400ff047b82 */ /* 0x000ee40000000a00 */
[----:B---3--:R4:W5:Y:S01]  /*12c0*/  LDG.E R16, desc[UR36][R4.64] ;  /* 0x0000002404107981 */ /* 0x008962000c1e1900 */
[----:B------:R-:W-:Y:S05]  /*12d0*/  BRA `(.L_x_15) ;  /* 0x0000000000087947 */ /* 0x000fea0003800000 */
.L_x_16:
[----:B------:R-:W-:Y:S02]  /*12e0*/  ULDC UR4, c[0x0][0x584] ;  /* 0x0001610000047ab9 */ /* 0x000fe40000000800 */
[----:B------:R-:W-:-:S07]  /*12f0*/  IMAD.U32 R16, RZ, RZ, UR4 ;  /* 0x00000004ff107e24 */ /* 0x000fce000f8e00ff */
.L_x_15:
[----:B------:R-:W-:-:S13]  /*1300*/  LOP3.LUT P0, RZ, R0, 0xff, RZ, 0xc0, !PT ;  /* 0x000000ff00ff7812 */ /* 0x000fda000780c0ff */
[----:B------:R-:W-:Y:S05]  /*1310*/  @!P0 EXIT ;  /* 0x000000000000894d */ /* 0x000fea0003800000 */
[----:B------:R-:W-:Y:S01]  /*1320*/  ULDC UR4, c[0x0][0x28c] ;  /* 0x0000a30000047ab9 */ /* 0x000fe20000000800 */
[----:B------:R-:W-:Y:S01]  /*1330*/  UMOV UR38, URZ ;  /* 0x0000003f00267c82 */ /* 0x000fe20008000000 */
[----:B------:R-:W-:Y:S01]  /*1340*/  UIADD3 UR4, UR4, 0x3f, URZ ;  /* 0x0000003f04047890 */ /* 0x000fe2000fffe03f */
[----:B------:R-:W-:-:S03]  /*1350*/  UMOV UR39, URZ ;  /* 0x0000003f00277c82 */ /* 0x000fc60008000000 */
[----:B------:R-:W-:-:S04]  /*1360*/  USHF.R.S32.HI UR5, URZ, 0x1f, UR4 ;  /* 0x0000001f3f057899 */ /* 0x000fc80008011404 */
[----:B------:R-:W-:-:S04]  /*1370*/  ULEA.HI UR5, UR5, UR4, URZ, 0x6 ;  /* 0x0000000405057291 */ /* 0x000fc8000f8f303f */
[----:B------:R-:W-:-:S12]  /*1380*/  USHF.R.S32.HI UR44, URZ, 0x6, UR5 ;  /* 0x000000063f2c7899 */ /* 0x000fd80008011405 */
.L_x_546:
[----:B------:R-:W0:Y:S01]  /*1390*/  S2R R0, SR_TID.X ;  /* 0x0000000000007919 */ /* 0x000e220000002100 */
[----:B-1----:R-:W1:Y:S01]  /*13a0*/  S2UR UR7, SR_CgaCtaId ;  /* 0x00000000000779c3 */ /* 0x002e620000008800 */
[----:B------:R-:W-:Y:S02]  /*13b0*/  UMOV UR6, 0x400 ;  /* 0x0000040000067882 */ /* 0x000fe40000000000 */
[----:B-1----:R-:W-:Y:S01]  /*13c0*/  ULEA UR6, UR7, UR6, 0x18 ;  /* 0x0000000607067291 */ /* 0x002fe2000f8ec03f */
[----:B0-----:R-:W-:-:S04]  /*13d0*/  LOP3.LUT R0, R0, 0x80, RZ, 0xc0, !PT ;  /* 0x0000008000007812 */ /* 0x001fc800078ec0ff */
[----:B------:R-:W-:-:S06]  /*13e0*/  SHF.R.U32.HI R0, RZ, 0x7, R0 ;  /* 0x00000007ff007819 */ /* 0x000fcc0000011600 */
[----:B------:R-:W0:Y:S02]  /*13f0*/  SHFL.IDX PT, R0, R0, RZ, 0x1f ;  /* 0x00001fff00007589 */ /* 0x000e2400000e0000 */
[----:B0-----:R-:W-:-:S13]  /*1400*/  R2UR UR4, R0 ;  /* 0x00000000000472ca */ /* 0x001fda00000e0000 */
[----:B------:R-:W-:-:S04]  /*1410*/  ULEA.HI UR5, UR4, UR4, URZ, 0x1 ;  /* 0x0000000404057291 */ /* 0x000fc8000f8f083f */
[----:B------:R-:W-:-:S04]  /*1420*/  ULOP3.LUT UR5, UR5, 0x7fffe, URZ, 0xc0, !UPT ;  /* 0x0007fffe05057892 */ /* 0x000fc8000f8ec03f */
[----:B------:R-:W-:-:S03]  /*1430*/  UIADD3 UR5, UR4, -UR5, URZ ;  /* 0x8000000504057290 */ /* 0x000fc6000fffe03f */
[----:B------:R-:W-:Y:S01]  /*1440*/  ULDC UR4, c[0x0][0x28c] ;  /* 0x0000a30000047ab9 */ /* 0x000fe20000000800 */
[----:B------:R-:W-:Y:S01]  /*1450*/  ULEA UR5, UR5, UR6, 0xd ;  /* 0x0000000605057291 */ /* 0x000fe2000f8e683f */
[----:B------:R-:W-:-:S03]  /*1460*/  ISETP.LT.AND P0, PT, RZ, UR4, PT ;  /* 0x00000004ff007c0c */ /* 0x000fc6000bf01270 */
[----:B------:R-:W-:-:S04]  /*1470*/  UIADD3 UR5, UR5, 0x100, URZ ;  /* 0x0000010005057890 */ /* 0x000fc8000fffe03f */
[----:B------:R-:W-:-:S04]  /*1480*/  USHF.R.U32.HI UR5, URZ, 0x4, UR5 ;  /* 0x000000043f057899 */ /* 0x000fc80008011605 */
[----:B------:R-:W-:Y:S02]  /*1490*/  ULOP3.LUT UR46, UR5, 0x3fff, URZ, 0xc0, !UPT ;  /* 0x00003fff052e7892 */ /* 0x000fe4000f8ec03f */
[----:B---3--:R-:W-:Y:S10]  /*14a0*/  @P0 BRA `(.L_x_17) ;  /* 0x0000000000400947 */ /* 0x008ff40003800000 */
[----:B------:R-:W-:Y:S01]  /*14b0*/  MOV R0, 0x0 ;  /* 0x0000000000007802 */ /* 0x000fe20000000f00 */
[----:B------:R-:W-:Y:S01]  /*14c0*/  ULDC.64 UR4, c[0x4][0x68] ;  /* 0x01001a0000047ab9 */ /* 0x000fe20000000a00 */
[----:B------:R-:W-:Y:S01]  /*14d0*/  ULDC.64 UR6, c[0x4][0x8] ;  /* 0x0100020000067ab9 */ /* 0x000fe20000000a00 */
[----:B---34-:R-:W-:Y:S01]  /*14e0*/  IMAD.U32 R4, RZ, RZ, UR4 ;  /* 0x00000004ff047e24 */ /* 0x018fe2000f8e00ff */
[----:B------:R0:W1:Y:S01]  /*14f0*/  LDC.64 R14, c[0x4][R0] ;  /* 0x01000000000e7b82 */ /* 0x0000620000000a00 */
[----:B------:R-:W-:Y:S01]  /*1500*/  IMAD.U32 R5, RZ, RZ, UR5 ;  /* 0x00000005ff057e24 */ /* 0x000fe2000f8e00ff */
[----:B------:R-:W-:Y:S01]  /*1510*/  ULDC.64 UR4, c[0x4][0x70] ;  /* 0x01001c0000047ab9 */ /* 0x000fe20000000a00 */
[----:B------:R-:W-:Y:S01]  /*1520*/  IMAD.U32 R10, RZ, RZ, UR6 ;  /* 0x00000006ff0a7e24 */ /* 0x000fe2000f8e00ff */
[----:B------:R-:W-:Y:S01]  /*1530*/  MOV R7, UR5 ;  /* 0x0000000500077c02 */ /* 0x000fe20008000f00 */
[----:B------:R-:W-:Y:S01]  /*1540*/  IMAD.U32 R6, RZ, RZ, UR4 ;  /* 0x00000004ff067e24 */ /* 0x000fe2000f8e00ff */
[----:B------:R-:W-:Y:S01]  /*1550*/  MOV R13, RZ ;  /* 0x000000ff000d7202 */ /* 0x000fe20000000f00 */
[----:B------:R-:W-:-:S02]  /*1560*/  IMAD.U32 R11, RZ, RZ, UR7 ;  /* 0x00000007ff0b7e24 */ /* 0x000fc4000f8e00ff */
[----:B------:R-:W-:Y:S02]  /*1570*/  IMAD.MOV.U32 R8, RZ, RZ, 0x1e1 ;  /* 0x000001e1ff087424 */ /* 0x000fe400078e00ff */
[----:B0-----:R-:W-:-:S07]  /*1580*/  IMAD.MOV.U32 R12, RZ, RZ, 0x1 ;  /* 0x00000001ff0c7424 */ /* 0x001fce00078e00ff */
[----:B------:R-:W-:-:S07]  /*1590*/  LEPC R20, `(.L_x_17) ;  /* 0x000000001014794e */ /* 0x000fce0000000000 */
[----:B-12--5:R-:W-:Y:S05]  /*15a0*/  CALL.ABS.NOINC R14 ;  /* 0x000000000e007343 */ /* 0x026fea0003c00000 */
.L_x_17:
[----:B------:R-:W-:-:S06]  /*15b0*/  ULOP3.LUT UR4, UR40, 0x1, URZ, 0xfc, !UPT ;  /* 0x0000000128047892 */ /* 0x000fcc000f8efc3f */
[----:B------:R-:W-:-:S05]  /*15c0*/  IMAD.U32 R0, RZ, RZ, UR4 ;  /* 0x00000004ff007e24 */ /* 0x000fca000f8e00ff */
[----:B------:R-:W-:-:S13]  /*15d0*/  ISETP.NE.AND P0, PT, R0, 0x3, PT ;  /* 0x000000030000780c */ /* 0x000fda0003f05270 */
[----:B------:R-:W-:Y:S05]  /*15e0*/  @!P0 BRA `(.L_x_18) ;  /* 0x0000000000048947 */ /* 0x000fea0003800000 */
[----:B------:R-:W-:Y:S01]  /*15f0*/  BPT.TRAP 0x1 ;  /* 0x000000040000795c */ /* 0x000fe20000300000 */
.L_x_18:
[----:B------:R-:W0:Y:S01]  /*1600*/  S2UR UR5, SR_CgaCtaId ;  /* 0x00000000000579c3 */ /* 0x000e220000008800 */
[----:B------:R-:W-:Y:S01]  /*1610*/  UMOV UR4, 0x400 ;  /* 0x0000040000047882 */ /* 0x000fe20000000000 */
[----:B---34-:R-:W-:Y:S02]  /*1620*/  IMAD.U32 R5, RZ, RZ, UR39 ;  /* 0x00000027ff057e24 */ /* 0x018fe4000f8e00ff */
[----:B--2---:R-:W-:-:S05]  /*1630*/  IMAD.U32 R3, RZ, RZ, UR38 ;  /* 0x00000026ff037e24 */ /* 0x004fca000f8e00ff */
[----:B------:R-:W-:Y:S01]  /*1640*/  SHF.L.U32 R3, R3, 0x1f, RZ ;  /* 0x0000001f03037819 */ /* 0x000fe200000006ff */
[----:B0-----:R-:W-:-:S06]  /*1650*/  ULEA UR4, UR5, UR4, 0x18 ;  /* 0x0000000405047291 */ /* 0x001fcc000f8ec03f */
[----:B------:R-:W-:-:S05]  /*1660*/  IMAD.U32 R0, RZ, RZ, UR4 ;  /* 0x00000004ff007e24 */ /* 0x000fca000f8e00ff */
[----:B------:R-:W-:-:S04]  /*1670*/  LEA R4, R5, R0, 0x3 ;  /* 0x0000000005047211 */ /* 0x000fc800078e18ff */
[----:B------:R0:W1:Y:S01]  /*1680*/  SYNCS.PHASECHK.TRANS64.TRYWAIT P1, [R4+URZ], R3 ;  /* 0x00000003040075a7 */ /* 0x000062000802017f */
[----:B------:R-:W-:Y:S05]  /*1690*/  @!P0 BRA `(.L_x_19) ;  /* 0x0000000000048947 */ /* 0x000fea0003800000 */
[----:B------:R-:W-:Y:S01]  /*16a0*/  BPT.TRAP 0x1 ;  /* 0x000000040000795c */ /* 0x000fe20000300000 */
.L_x_19:
[----:B-1----:R-:W-:Y:S05]  /*16b0*/  @P1 BRA `(.L_x_20) ;  /* 0x0000000000081947 */ /* 0x002fea0003800000 */
[----:B------:R-:W1:Y:S02]  /*16c0*/  SYNCS.PHASECHK.TRANS64.TRYWAIT P1, [R4+URZ], R3 ;  /* 0x00000003040075a7 */ /* 0x000e64000802017f */
[----:B-1----:R-:W-:Y:S05]  /*16d0*/  @!P1 BRA `(.L_x_21) ;  /* 0x000001a000a49947 */ /* 0x002fea0003800000 */
.L_x_20:
[----:B------:R-:W-:-:S04]  /*16e0*/  UISETP.LT.AND UP0, UPT, UR44, 0x1, UPT ;  /* 0x000000012c00788c */ /* 0x000fc8000bf01270 */
[----:B------:R-:W-:-:S06]  /*16f0*/  USEL UR4, UR44, 0x1, UP0 ;  /* 0x000000012c047887 */ /* 0x000fcc0008000000 */
[----:B01----:R-:W-:Y:S01]  /*1700*/  IMAD.U32 R3, RZ, RZ, UR4 ;  /* 0x00000004ff037e24 */ /* 0x003fe2000f8e00ff */
[----:B------:R-:W-:Y:S05]  /*1710*/  WARPSYNC.ALL ;  /* 0x0000000000007948 */ /* 0x000fea0003800000 */
[----:B------:R-:W-:-:S04]  /*1720*/  IADD3 R3, -R3, UR44, RZ ;  /* 0x0000002c03037c10 */ /* 0x000fc8000fffe1ff */
[----:B------:R-:W-:Y:S02]  /*1730*/  ISETP.GE.AND P1, PT, R3, 0x1, PT ;  /* 0x000000010300780c */ /* 0x000fe40003f26270 */
[----:B------:R-:W-:Y:S01]  /*1740*/  R2UR UR4, R0 ;  /* 0x00000000000472ca */ /* 0x000fe200000e0000 */
[----:B------:R-:W-:Y:S01]  /*1750*/  WARPGROUP.ARRIVE ;  /* 0x00000000000079c5 */ /* 0x000fe20000000000 */
[----:B------:R-:W-:Y:S01]  /*1760*/  UMOV UR9, 0x40000040 ;  /* 0x4000004000097882 */ /* 0x000fe20000000000 */
[----:B------:R-:W-:Y:S01]  /*1770*/  UMOV UR11, 0x40000040 ;  /* 0x40000040000b7882 */ /* 0x000fe20000000000 */
[----:B------:R-:W-:Y:S04]  /*1780*/  STL [R1+0x2c8], R17 ;  /* 0x0002c81101007387 */ /* 0x000fe80000100800 */
[----:B-----5:R-:W-:Y:S04]  /*1790*/  STL [R1+0x2c4], R16 ;  /* 0x0002c41001007387 */ /* 0x020fe80000100800 */
[----:B------:R0:W-:Y:S01]  /*17a0*/  STL [R1+0x2c0], R3 ;  /* 0x0002c00301007387 */ /* 0x0001e20000100800 */
[----:B------:R-:W-:-:S03]  /*17b0*/  UIADD3 UR4, UR4, 0x18100, URZ ;  /* 0x0001810004047890 */ /* 0x000fc6000fffe03f */
[----:B------:R1:W-:Y:S01]  /*17c0*/  STL [R1+0x2bc], R2 ;  /* 0x0002bc0201007387 */ /* 0x0003e20000100800 */
[----:B------:R-:W-:-:S03]  /*17d0*/  USHF.R.U32.HI UR4, URZ, 0x4, UR4 ;  /* 0x000000043f047899 */ /* 0x000fc60008011604 */
[----:B------:R2:W-:Y:S01]  /*17e0*/  STL [R1+0x2cc], R0 ;  /* 0x0002cc0001007387 */ /* 0x0005e20000100800 */
[----:B------:R-:W-:Y:S02]  /*17f0*/  ULOP3.LUT UR5, UR4, 0x3fff, URZ, 0xc0, !UPT ;  /* 0x00003fff04057892 */ /* 0x000fe4000f8ec03f */
[----:B------:R-:W-:Y:S02]  /*1800*/  ULOP3.LUT UR4, UR46, 0x10000, URZ, 0xfc, !UPT ;  /* 0x000100002e047892 */ /* 0x000fe4000f8efc3f */
[----:B------:R-:W-:Y:S02]  /*1810*/  ULOP3.LUT UR5, UR5, 0x10000, URZ, 0xfc, !UPT ;  /* 0x0001000005057892 */ /* 0x000fe4000f8efc3f */
[----:B------:R-:W-:Y:S02]  /*1820*/  ULEA UR6, UR39, UR4, 0xb ;  /* 0x0000000427067291 */ /* 0x000fe4000f8e583f */
[----:B------:R-:W-:-:S05]  /*1830*/  ULEA UR7, UR39, UR5, 0xb ;  /* 0x0000000527077291 */ /* 0x000fca000f8e583f */
[----:B------:R-:W-:Y:S02]  /*1840*/  UMOV UR8, UR6 ;  /* 0x0000000600087c82 */ /* 0x000fe40008000000 */
[----:B------:R-:W-:Y:S02]  /*1850*/  UMOV UR10, UR7 ;  /* 0x00000007000a7c82 */ /* 0x000fe40008000000 */
[----:B------:R-:W-:Y:S01]  /*1860*/  HGMMA.64x256x16.F32.BF16 R24, gdesc[UR8], RZ, !UPT, gsb0 ;  /* 0x03e00000081879f0 */ /* 0x000fe2000c0018ff */
[----:B------:R-:W-:Y:S01]  /*1870*/  UIADD3 UR8, UR6, 0x400, URZ ;  /* 0x0000040006087890 */ /* 0x000fe2000fffe03f */
[----:B------:R-:W-:Y:S01]  /*1880*/  UMOV UR9, 0x40000040 ;  /* 0x4000004000097882 */ /* 0x000fe20000000000 */
[----:B------:R-:W-:Y:S02]  /*1890*/  WARPGROUP.DEPBAR.LE gsb0, 0x0 ;  /* 0x00008000000079c5 */ /* 0x000fe40000010000 */
[----:B------:R-:W-:Y:S01]  /*18a0*/  STL.64 [R1], R24 ;  /* 0x0000001801007387 */ /* 0x000fe20000100a00 */
[----:B------:R-:W-:Y:S01]  /*18b0*/  IMAD.MOV.U32 R235, RZ, RZ, R46 ;  /* 0x000000ffffeb7224 */ /* 0x000fe200078e002e */
[----:B------:R-:W-:Y:S01]  /*18c0*/  MOV R232, R49 ;  /* 0x0000003100e87202 */ /* 0x000fe20000000f00 */
[----:B------:R-:W-:Y:S01]  /*18d0*/  IMAD.MOV.U32 R234, RZ, RZ, R47 ;  /* 0x000000ffffea7224 */ /* 0x000fe200078e002f */
[----:B------:R-:W-:Y:S01]  /*18e0*/  STL.64 [R1+0x8], R26 ;  /* 0x0000081a01007387 */ /* 0x000fe20000100a00 */
        /* <DEDUP_REMOVED lines=55> */
[----:B0-----:R-:W-:Y:S01]  /*1c60*/  MOV R3, R149 ;  /* 0x0000009500037202 */ /* 0x001fe20000000f00 */
[----:B------:R-:W-:Y:S01]  /*1c70*/  IMAD.MOV.U32 R167, RZ, RZ, R83 ;  /* 0x000000ffffa77224 */ /* 0x000fe200078e0053 */
[----:B------:R0:W-:Y:S01]  /*1c80*/  STL.64 [R1+0x50], R44 ;  /* 0x0000502c01007387 */ /* 0x0001e20000100a00 */
[----:B------:R-:W-:-:S02]  /*1c90*/  IMAD.MOV.U32 R169, RZ, RZ, R85 ;  /* 0x000000ffffa97224 */ /* 0x000fc400078e0055 */
[----:B------:R-:W-:Y:S01]  /*1ca0*/  IMAD.MOV.U32 R170, RZ, RZ, R86 ;  /* 0x000000ffffaa7224 */ /* 0x000fe200078e0056 */
[----:B------:R-:W-:Y:S01]  /*1cb0*/  STL [R1+0x580], R152 ;  /* 0x0005809801007387 */ /* 0x000fe20000100800 */
[----:B------:R-:W-:Y:S02]  /*1cc0*/  IMAD.MOV.U32 R171, RZ, RZ, R87 ;  /* 0x000000ffffab7224 */ /* 0x000fe400078e0057 */
[----:B------:R-:W-:Y:S02]  /*1cd0*/  IMAD.MOV.U32 R172, RZ, RZ, R88 ;  /* 0x000000ffffac7224 */ /* 0x000fe400078e0058 */
[----:B------:R-:W-:Y:S02]  /*1ce0*/  IMAD.MOV.U32 R174, RZ, RZ, R90 ;  /* 0x000000ffffae7224 */ /* 0x000fe400078e005a */
[----:B------:R-:W-:Y:S02]  /*1cf0*/  IMAD.MOV.U32 R175, RZ, RZ, R91 ;  /* 0x000000ffffaf7224 */ /* 0x000fe400078e005b */
[----:B------:R-:W-:-:S02]  /*1d00*/  IMAD.MOV.U32 R176, RZ, RZ, R92 ;  /* 0x000000ffffb07224 */ /* 0x000fc400078e005c */
[----:B------:R-:W-:Y:S02]  /*1d10*/  IMAD.MOV.U32 R177, RZ, RZ, R93 ;  /* 0x000000ffffb17224 */ /* 0x000fe400078e005d */
        /* <DEDUP_REMOVED lines=44> */
[----:B-1----:R-:W-:Y:S02]  /*1fe0*/  IMAD.MOV.U32 R2, RZ, RZ, R150 ;  /* 0x000000ffff027224 */ /* 0x002fe400078e0096 */
[----:B--2---:R-:W-:Y:S02]  /*1ff0*/  IMAD.MOV.U32 R0, RZ, RZ, R151 ;  /* 0x000000ffff007224 */ /* 0x004fe400078e0097 */
[----:B0-----:R-:W-:-:S06]  /*2000*/  WARPGROUP.ARRIVE ;  /* 0x00000000000079c5 */ /* 0x001fcc0000000000 */
[----:B------:R-:W-:Y:S03]  /*2010*/  HGMMA.64x256x16.F32.BF16 R24, gdesc[UR8], RZ, !UPT, gsb0 ;  /* 0x03e00000081879f0 */ /* 0x000fe6000c0018ff */
[----:B------:R-:W-:Y:S02]  /*2020*/  WARPGROUP.DEPBAR.LE gsb0, 0x0 ;  /* 0x00008000000079c5 */ /* 0x000fe40000010000 */
[----:B------:R-:W-:Y:S04]  /*2030*/  STL.64 [R1+0x578], R150 ;  /* 0x0005789601007387 */ /* 0x000fe80000100a00 */
        /* <DEDUP_REMOVED lines=20> */
[----:B------:R0:W-:Y:S04]  /*2180*/  STL.64 [R1+0x4d0], R108 ;  /* 0x0004d06c01007387 */ /* 0x0001e80000100a00 */
[----:B0-----:R-:W2:Y:S04]  /*2190*/  LDL.LU R108, [R1] ;  /* 0x00000000016c7983 */ /* 0x001ea80000300800 */
[----:B------:R-:W2:Y:S04]  /*21a0*/  LDL.LU R109, [R1+0x4] ;  /* 0x00000400016d7983 */ /* 0x000ea80000300800 */
        /* <DEDUP_REMOVED lines=19> */
[----:B------:R-:W2:Y:S01]  /*22e0*/  LDL.LU R129, [R1+0x54] ;  /* 0x0000540001817983 */ /* 0x000ea20000300800 */
        /* <DEDUP_REMOVED lines=15> */
[----:B------:R-:W-:Y:S01]  /*23e0*/  UIADD3 UR8, UR6, 0x2, URZ ;  /* 0x0000000206087890 */ /* 0x000fe2000fffe03f */
[----:B------:R-:W-:Y:S01]  /*23f0*/  IMAD.MOV.U32 R140, RZ, RZ, R225 ;  /* 0x000000ffff8c7224 */ /* 0x000fe200078e00e1 */
[----:B------:R-:W-:Y:S01]  /*2400*/  UIADD3 UR10, UR7, 0x2, URZ ;  /* 0x00000002070a7890 */ /* 0x000fe2000fffe03f */
[----:B------:R-:W-:Y:S01]  /*2410*/  IMAD.MOV.U32 R141, RZ, RZ, R224 ;  /* 0x000000ffff8d7224 */ /* 0x000fe200078e00e0 */
[----:B------:R-:W-:Y:S01]  /*2420*/  UMOV UR9, 0x40000040 ;  /* 0x4000004000097882 */ /* 0x000fe20000000000 */
[----:B------:R-:W-:Y:S01]  /*2430*/  IMAD.MOV.U32 R143, RZ, RZ, R222 ;  /* 0x000000ffff8f7224 */ /* 0x000fe200078e00de */
[----:B------:R-:W-:Y:S01]  /*2440*/  MOV R222, R14 ;  /* 0x0000000e00de7202 */ /* 0x000fe20000000f00 */
[----:B------:R-:W-:Y:S01]  /*2450*/  IMAD.MOV.U32 R144, RZ, RZ, R221 ;  /* 0x000000ffff907224 */ /* 0x000fe200078e00dd */
[----:B------:R-:W-:Y:S01]  /*2460*/  UMOV UR11, 0x40000040 ;  /* 0x40000040000b7882 */ /* 0x000fe20000000000 */
[----:B------:R-:W-:-:S02]  /*2470*/  IMAD.MOV.U32 R145, RZ, RZ, R220 ;  /* 0x000000ffff917224 */ /* 0x000fc400078e00dc */
[----:B------:R-:W-:Y:S02]  /*2480*/  IMAD.MOV.U32 R146, RZ, RZ, R219 ;  /* 0x000000ffff927224 */ /* 0x000fe400078e00db */
[----:B------:R-:W-:Y:S01]  /*2490*/  IMAD.MOV.U32 R148, RZ, RZ, R217 ;  /* 0x000000ffff947224 */ /* 0x000fe200078e00d9 */
[----:B------:R-:W-:Y:S01]  /*24a0*/  MOV R217, R19 ;  /* 0x0000001300d97202 */ /* 0x000fe20000000f00 */
        /* <DEDUP_REMOVED lines=21> */
[----:B------:R-:W-:-:S06]  /*2600*/  IMAD.MOV.U32 R235, RZ, RZ, R0 ;  /* 0x000000ffffeb7224 */ /* 0x000fcc00078e0000 */
[----:B--2---:R-:W-:-:S06]  /*2610*/  WARPGROUP.ARRIVE ;  /* 0x00000000000079c5 */ /* 0x004fcc0000000000 */
[----:B------:R-:W-:Y:S03]  /*2620*/  HGMMA.64x256x16.F32.BF16 R108, gdesc[UR8], R108, gsb0 ;  /* 0x03e00000086c79f0 */ /* 0x000fe6000800186c */
[----:B------:R-:W-:Y:S02]  /*2630*/  WARPGROUP.DEPBAR.LE gsb0, 0x0 ;  /* 0x00008000000079c5 */ /* 0x000fe40000010000 */
[----:B------:R-:W-:Y:S04]  /*2640*/  STL.64 [R1], R108 ;  /* 0x0000006c01007387 */ /* 0x000fe80000100a00 */
        /* <DEDUP_REMOVED lines=63> */
[----:B0-----:R-:W2:Y:S04]  /*2a40*/  LDL.LU R152, [R1+0x580] ;  /* 0x0005800001987983 */ /* 0x001ea80000300800 */
[----:B------:R-:W3:Y:S04]  /*2a50*/  LDL.LU.64 R150, [R1+0x578] ;  /* 0x0005780001967983 */ /* 0x000ee80000300a00 */
        /* <DEDUP_REMOVED lines=20> */
[----:B------:R-:W3:Y:S01]  /*2ba0*/  LDL.LU.64 R108, [R1+0x4d0] ;  /* 0x0004d000016c7983 */ /* 0x000ee20000300a00 */
[----:B------:R-:W-:Y:S01]  /*2bb0*/  UIADD3 UR8, UR6, 0x402, URZ ;  /* 0x0000040206087890 */ /* 0x000fe2000fffe03f */
[----:B------:R-:W-:Y:S01]  /*2bc0*/  UMOV UR9, 0x40000040 ;  /* 0x4000004000097882 */ /* 0x000fe20000000000 */
[----:B---3--:R-:W-:-:S07]  /*2bd0*/  WARPGROUP.ARRIVE ;  /* 0x00000000000079c5 */ /* 0x008fce0000000000 */
[----:B------:R-:W-:Y:S03]  /*2be0*/  HGMMA.64x256x16.F32.BF16 R24, gdesc[UR8], R24, gsb0 ;  /* 0x03e00000081879f0 */ /* 0x000fe60008001818 */
        /* <DEDUP_REMOVED lines=65> */
[----:B0-----:R-:W3:Y:S04]  /*3000*/  LDL.LU.64 R24, [R1] ;  /* 0x0000000001187983 */ /* 0x001ee80000300a00 */
        /* <DEDUP_REMOVED lines=63> */
[----:B------:R-:W-:-:S02]  /*3400*/  UIADD3 UR8, UR6, 0x4, URZ ;  /* 0x0000000406087890 */ /* 0x000fc4000fffe03f */
[----:B------:R-:W-:Y:S01]  /*3410*/  UIADD3 UR10, UR7, 0x4, URZ ;  /* 0x00000004070a7890 */ /* 0x000fe2000fffe03f */
[----:B------:R-:W-:Y:S01]  /*3420*/  UMOV UR9, 0x40000040 ;  /* 0x4000004000097882 */ /* 0x000fe20000000000 */
[----:B------:R-:W-:Y:S01]  /*3430*/  UMOV UR11, 0x40000040 ;  /* 0x40000040000b7882 */ /* 0x000fe20000000000 */
[----:B---3--:R-:W-:-:S06]  /*3440*/  WARPGROUP.ARRIVE ;  /* 0x00000000000079c5 */ /* 0x008fcc0000000000 */
[----:B------:R-:W-:Y:S03]  /*3450*/  HGMMA.64x256x16.F32.BF16 R24, gdesc[UR8], R24, gsb0 ;  /* 0x03e00000081879f0 */ /* 0x000fe60008001818 */
        /* <DEDUP_REMOVED lines=41> */
[----:B------:R0:W-:Y:S01]  /*36f0*/  STL.64 [R1+0x50], R44 ;  /* 0x0000502c01007387 */ /* 0x0001e20000100a00 */
[----:B------:R-:W-:Y:S01]  /*3700*/  IMAD.MOV.U32 R210, RZ, RZ, R126 ;  /* 0x000000ffffd27224 */ /* 0x000fe200078e007e */
[----:B------:R-:W-:Y:S01]  /*3710*/  MOV R181, R97 ;  /* 0x0000006100b57202 */ /* 0x000fe20000000f00 */
[----:B------:R-:W-:Y:S01]  /*3720*/  IMAD.MOV.U32 R208, RZ, RZ, R124 ;  /* 0x000000ffffd07224 */ /* 0x000fe200078e007c */
[----:B------:R-:W3:Y:S01]  /*3730*/  LDL.LU.64 R150, [R1+0x4c8] ;  /* 0x0004c80001967983 */ /* 0x000ee20000300a00 */
        /* <DEDUP_REMOVED lines=40> */
[----:B------:R-:W-:-:S02]  /*39c0*/  IMAD.MOV.U32 R182, RZ, RZ, R98 ;  /* 0x000000ffffb67224 */ /* 0x000fc400078e0062 */
[----:B------:R-:W-:Y:S01]  /*39d0*/  IMAD.MOV.U32 R183, RZ, RZ, R99 ;  /* 0x000000ffffb77224 */ /* 0x000fe200078e0063 */
[----:B------:R-:W3:Y:S01]  /*39e0*/  LDL.LU.64 R128, [R1+0x470] ;  /* 0x0004700001807983 */ /* 0x000ee20000300a00 */
[----:B------:R-:W-:Y:S02]  /*39f0*/  IMAD.MOV.U32 R180, RZ, RZ, R96 ;  /* 0x000000ffffb47224 */ /* 0x000fe400078e0060 */
[----:B------:R-:W-:Y:S01]  /*3a00*/  IMAD.MOV.U32 R178, RZ, RZ, R94 ;  /* 0x000000ffffb27224 */ /* 0x000fe200078e005e */
[----:B------:R-:W3:Y:S01]  /*3a10*/  LDL.LU.64 R126, [R1+0x468] ;  /* 0x00046800017e7983 */ /* 0x000ee20000300a00 */
[----:B------:R-:W-:Y:S02]  /*3a20*/  IMAD.MOV.U32 R179, RZ, RZ, R95 ;  /* 0x000000ffffb37224 */ /* 0x000fe400078e005f */
        /* <DEDUP_REMOVED lines=56> */
[----:B------:R-:W-:-:S03]  /*3db0*/  IMAD.MOV.U32 R0, RZ, RZ, R46 ;  /* 0x000000ffff007224 */ /* 0x000fc600078e002e */
        /* <DEDUP_REMOVED lines=21> */
[----:B0-----:R-:W3:Y:S04]  /*3f10*/  LDL.LU.64 R44, [R1+0x320] ;  /* 0x00032000012c7983 */ /* 0x001ee80000300a00 */
        /* <DEDUP_REMOVED lines=11> */
[----:B------:R-:W-:-:S02]  /*3fd0*/  UMOV UR9, 0x40000040 ;  /* 0x4000004000097882 */ /* 0x000fc40000000000 */
[----:B--2---:R-:W-:Y:S01]  /*3fe0*/  STL [R1+0x2b8], R152 ;  /* 0x0002b89801007387 */ /* 0x004fe20000100800 */
[----:B---3--:R-:W-:-:S06]  /*3ff0*/  WARPGROUP.ARRIVE ;  /* 0x00000000000079c5 */ /* 0x008fcc0000000000 */
        /* <DEDUP_REMOVED lines=63> */
[----:B------:R-:W-:-:S02]  /*43f0*/  IMAD.MOV.U32 R146, RZ, RZ, R224 ;  /* 0x000000ffff927224 */ /* 0x000fc400078e00e0 */
[----:B------:R-:W-:Y:S01]  /*4400*/  IMAD.MOV.U32 R152, RZ, RZ, R218 ;  /* 0x000000ffff987224 */ /* 0x000fe200078e00da */
[----:B------:R-:W-:Y:S01]  /*4410*/  UIADD3 UR8, UR6, 0x6, URZ ;  /* 0x0000000606087890 */ /* 0x000fe2000fffe03f */
[----:B------:R-:W-:Y:S01]  /*4420*/  IMAD.MOV.U32 R147, RZ, RZ, R223 ;  /* 0x000000ffff937224 */ /* 0x000fe200078e00df */
[----:B------:R-:W-:Y:S01]  /*4430*/  UIADD3 UR10, UR7, 0x6, URZ ;  /* 0x00000006070a7890 */ /* 0x000fe2000fffe03f */
[----:B------:R-:W-:Y:S01]  /*4440*/  IMAD.MOV.U32 R148, RZ, RZ, R222 ;  /* 0x000000ffff947224 */ /* 0x000fe200078e00de */
[----:B------:R-:W-:Y:S01]  /*4450*/  UMOV UR9, 0x40000040 ;  /* 0x4000004000097882 */ /* 0x000fe20000000000 */
[----:B------:R-:W-:Y:S01]  /*4460*/  IMAD.MOV.U32 R149, RZ, RZ, R221 ;  /* 0x000000ffff957224 */ /* 0x000fe200078e00dd */
[----:B------:R-:W-:Y:S01]  /*4470*/  UMOV UR11, 0x40000040 ;  /* 0x40000040000b7882 */ /* 0x000fe20000000000 */
[----:B------:R-:W-:Y:S01]  /*4480*/  IMAD.MOV.U32 R151, RZ, RZ, R219 ;  /* 0x000000ffff977224 */ /* 0x000fe200078e00db */
[----:B------:R0:W5:Y:S01]  /*4490*/  LDL.LU R0, [R1+0x2cc] ;  /* 0x0002cc0001007983 */ /* 0x0001620000300800 */
[----:B------:R-:W-:-:S02]  /*44a0*/  IMAD.MOV.U32 R131, RZ, RZ, R17 ;  /* 0x000000ffff837224 */ /* 0x000fc400078e0011 */
[----:B------:R-:W-:Y:S01]  /*44b0*/  IMAD.MOV.U32 R132, RZ, RZ, R16 ;  /* 0x000000ffff847224 */ /* 0x000fe200078e0010 */
[----:B------:R0:W5:Y:S01]  /*44c0*/  LDL.LU R17, [R1+0x2c8] ;  /* 0x0002c80001117983 */ /* 0x0001620000300800 */
[----:B------:R-:W-:Y:S02]  /*44d0*/  IMAD.MOV.U32 R133, RZ, RZ, R3 ;  /* 0x000000ffff857224 */ /* 0x000fe400078e0003 */
[----:B------:R-:W-:Y:S01]  /*44e0*/  IMAD.MOV.U32 R134, RZ, RZ, R2 ;  /* 0x000000ffff867224 */ /* 0x000fe200078e0002 */
[----:B------:R0:W5:Y:S01]  /*44f0*/  LDL.LU R16, [R1+0x2c4] ;  /* 0x0002c40001107983 */ /* 0x0001620000300800 */
[----:B------:R-:W-:Y:S02]  /*4500*/  IMAD.MOV.U32 R218, RZ, RZ, R23 ;  /* 0x000000ffffda7224 */ /* 0x000fe400078e0017 */
[----:B------:R-:W-:Y:S01]  /*4510*/  IMAD.MOV.U32 R219, RZ, RZ, R22 ;  /* 0x000000ffffdb7224 */ /* 0x000fe200078e0016 */
[----:B------:R0:W5:Y:S01]  /*4520*/  LDL.LU R3, [R1+0x2c0] ;  /* 0x0002c00001037983 */ /* 0x0001620000300800 */
[----:B------:R-:W-:-:S02]  /*4530*/  IMAD.MOV.U32 R221, RZ, RZ, R20 ;  /* 0x000000ffffdd7224 */ /* 0x000fc400078e0014 */
[----:B------:R-:W-:Y:S01]  /*4540*/  IMAD.MOV.U32 R222, RZ, RZ, R19 ;  /* 0x000000ffffde7224 */ /* 0x000fe200078e0013 */
[----:B------:R0:W5:Y:S01]  /*4550*/  LDL.LU R2, [R1+0x2bc] ;  /* 0x0002bc0001027983 */ /* 0x0001620000300800 */
        /* <DEDUP_REMOVED lines=77> */
[----:B-1----:R0:W5:Y:S04]  /*4a30*/  LDL.LU R152, [R1+0x2b8] ;  /* 0x0002b80001987983 */ /* 0x0021680000300800 */
[----:B------:R-:W2:Y:S04]  /*4a40*/  LDL.LU.64 R150, [R1+0x2b0] ;  /* 0x0002b00001967983 */ /* 0x000ea80000300a00 */
        /* <DEDUP_REMOVED lines=20> */
[----:B------:R-:W2:Y:S01]  /*4b90*/  LDL.LU.64 R108, [R1+0x208] ;  /* 0x00020800016c7983 */ /* 0x000ea20000300a00 */
[----:B------:R-:W-:Y:S01]  /*4ba0*/  UIADD3 UR8, UR6, 0x406, URZ ;  /* 0x0000040606087890 */ /* 0x000fe2000fffe03f */
[----:B------:R-:W-:Y:S01]  /*4bb0*/  UMOV UR9, 0x40000040 ;  /* 0x4000004000097882 */ /* 0x000fe20000000000 */
[----:B--2---:R-:W-:-:S07]  /*4bc0*/  WARPGROUP.ARRIVE ;  /* 0x00000000000079c5 */ /* 0x004fce0000000000 */
[----:B------:R-:W-:Y:S03]  /*4bd0*/  HGMMA.64x256x16.F32.BF16 R24, gdesc[UR8], R24, gsb0 ;  /* 0x03e00000081879f0 */ /* 0x000fe60008001818 */
[----:B------:R-:W-:Y:S02]  /*4be0*/  WARPGROUP.DEPBAR.LE gsb0, 0x0 ;  /* 0x00008000000079c5 */ /* 0x000fe40000010000 */
[----:B0-----:R-:W-:Y:S05]  /*4bf0*/  @!P1 BRA `(.L_x_22) ;  /* 0x0000004000d09947 */ /* 0x001fea0003800000 */
[----:B------:R-:W-:Y:S01]  /*4c00*/  UIADD3 UR7, UR39, 0x1, URZ ;  /* 0x0000000127077890 */ /* 0x000fe2000fffe03f */
[----:B-----5:R-:W-:Y:S01]  /*4c10*/  R2UR UR6, R3 ;  /* 0x00000000030672ca */ /* 0x020fe200000e0000 */
[----:B------:R-:W-:Y:S02]  /*4c20*/  UMOV UR12, UR39 ;  /* 0x00000027000c7c82 */ /* 0x000fe40008000000 */
[----:B------:R-:W-:-:S04]  /*4c30*/  UISETP.NE.AND UP0, UPT, UR7, 0x3, UPT ;  /* 0x000000030700788c */ /* 0x000fc8000bf05270 */
[----:B------:R-:W-:Y:S02]  /*4c40*/  USEL UR8, URZ, 0x1, UP0 ;  /* 0x000000013f087887 */ /* 0x000fe40008000000 */
[----:B------:R-:W-:Y:S02]  /*4c50*/  USEL UR7, UR7, URZ, UP0 ;  /* 0x0000003f07077287 */ /* 0x000fe40008000000 */
[----:B------:R-:W-:-:S06]  /*4c60*/  ULOP3.LUT UR8, UR38, UR8, URZ, 0x3c, !UPT ;  /* 0x0000000826087292 */ /* 0x000fcc000f8e3c3f */
[----:B------:R-:W-:-:S07]  /*4c70*/  IMAD.U32 R3, RZ, RZ, UR8 ;  /* 0x00000008ff037e24 */ /* 0x000fce000f8e00ff */
.L_x_29:
[----:B------:R-:W-:Y:S05]  /*4c80*/  @!P0 BRA `(.L_x_23) ;  /* 0x0000000000048947 */ /* 0x000fea0003800000 */
[----:B------:R-:W-:Y:S01]  /*4c90*/  BPT.TRAP 0x1 ;  /* 0x000000040000795c */ /* 0x000fe20000300000 */
.L_x_23:
[----:B------:R-:W0:Y:S01]  /*4ca0*/  S2UR UR9, SR_CgaCtaId ;  /* 0x00000000000979c3 */ /* 0x000e220000008800 */
[----:B------:R-:W-:Y:S01]  /*4cb0*/  UMOV UR8, 0x400 ;  /* 0x0000040000087882 */ /* 0x000fe20000000000 */
[----:B------:R-:W-:Y:S01]  /*4cc0*/  IMAD.U32 R4, RZ, RZ, UR7 ;  /* 0x00000007ff047e24 */ /* 0x000fe2000f8e00ff */
[----:B------:R-:W-:Y:S01]  /*4cd0*/  SHF.L.U32 R5, R3, 0x1f, RZ ;  /* 0x0000001f03057819 */ /* 0x000fe200000006ff */
[----:B0-----:R-:W-:-:S06]  /*4ce0*/  ULEA UR8, UR9, UR8, 0x18 ;  /* 0x0000000809087291 */ /* 0x001fcc000f8ec03f */
[----:B------:R-:W-:-:S04]  /*4cf0*/  IMAD.U32 R0, RZ, RZ, UR8 ;  /* 0x00000008ff007e24 */ /* 0x000fc8000f8e00ff */
[----:B------:R-:W-:-:S04]  /*4d00*/  IMAD R4, R4, 0x8, R0 ;  /* 0x0000000804047824 */ /* 0x000fc800078e0200 */
[----:B------:R0:W1:Y:S01]  /*4d10*/  SYNCS.PHASECHK.TRANS64.TRYWAIT P1, [R4+URZ], R5 ;  /* 0x00000005040075a7 */ /* 0x000062000802017f */
[----:B------:R-:W-:Y:S05]  /*4d20*/  @!P0 BRA `(.L_x_24) ;  /* 0x0000000000048947 */ /* 0x000fea0003800000 */
[----:B------:R-:W-:Y:S01]  /*4d30*/  BPT.TRAP 0x1 ;  /* 0x000000040000795c */ /* 0x000fe20000300000 */
.L_x_24:
[----:B-1----:R-:W-:Y:S05]  /*4d40*/  @P1 BRA `(.L_x_25) ;  /* 0x0000000000081947 */ /* 0x002fea0003800000 */
[----:B------:R-:W1:Y:S02]  /*4d50*/  SYNCS.PHASECHK.TRANS64.TRYWAIT P1, [R4+URZ], R5 ;  /* 0x00000005040075a7 */ /* 0x000e64000802017f */
[----:B-1----:R-:W-:Y:S05]  /*4d60*/  @!P1 BRA `(.L_x_26) ;  /* 0x0000016c00149947 */ /* 0x002fea0003800000 */
.L_x_25:
        /* <DEDUP_REMOVED lines=64> */
[----:B--2---:R-:W2:Y:S04]  /*5170*/  LDL.LU.64 R24, [R1] ;  /* 0x0000000001187983 */ /* 0x004ea80000300a00 */
        /* <DEDUP_REMOVED lines=63> */
[----:B------:R-:W-:-:S02]  /*5570*/  ULEA UR13, UR7, UR4, 0xb ;  /* 0x00000004070d7291 */ /* 0x000fc4000f8e583f */
[----:B------:R-:W-:Y:S01]  /*5580*/  ULEA UR14, UR7, UR5, 0xb ;  /* 0x00000005070e7291 */ /* 0x000fe2000f8e583f */
[----:B------:R-:W-:Y:S01]  /*5590*/  STL [R1+0x2cc], R17 ;  /* 0x0002cc1101007387 */ /* 0x000fe20000100800 */
[----:B------:R-:W-:Y:S01]  /*55a0*/  UMOV UR9, 0x40000040 ;  /* 0x4000004000097882 */ /* 0x000fe20000000000 */
[----:B------:R-:W-:Y:S02]  /*55b0*/  UMOV UR11, 0x40000040 ;  /* 0x40000040000b7882 */ /* 0x000fe40000000000 */
[----:B------:R-:W-:Y:S01]  /*55c0*/  UMOV UR8, UR13 ;  /* 0x0000000d00087c82 */ /* 0x000fe20008000000 */
[----:B------:R-:W-:Y:S01]  /*55d0*/  STL [R1+0x2c8], R16 ;  /* 0x0002c81001007387 */ /* 0x000fe20000100800 */
[----:B------:R-:W-:-:S03]  /*55e0*/  UMOV UR10, UR14 ;  /* 0x0000000e000a7c82 */ /* 0x000fc60008000000 */
[----:B------:R-:W-:Y:S04]  /*55f0*/  STL [R1+0x2c4], R3 ;  /* 0x0002c40301007387 */ /* 0x000fe80000100800 */
[----:B------:R3:W-:Y:S04]  /*5600*/  STL [R1+0x2c0], R2 ;  /* 0x0002c00201007387 */ /* 0x0007e80000100800 */
[----:B------:R4:W-:Y:S01]  /*5610*/  STL [R1+0x2bc], R0 ;  /* 0x0002bc0001007387 */ /* 0x0009e20000100800 */
[----:B--2---:R-:W-:-:S06]  /*5620*/  WARPGROUP.ARRIVE ;  /* 0x00000000000079c5 */ /* 0x004fcc0000000000 */
[----:B------:R-:W-:Y:S03]  /*5630*/  HGMMA.64x256x16.F32.BF16 R24, gdesc[UR8], R24, gsb0 ;  /* 0x03e00000081879f0 */ /* 0x000fe60008001818 */
[----:B------:R-:W-:Y:S02]  /*5640*/  WARPGROUP.DEPBAR.LE gsb0, 0x0 ;  /* 0x00008000000079c5 */ /* 0x000fe40000010000 */
[----:B------:R-:W-:Y:S01]  /*5650*/  STL.64 [R1], R24 ;  /* 0x0000001801007387 */ /* 0x000fe20000100a00 */
[----:B---3--:R-:W-:Y:S01]  /*5660*/  IMAD.MOV.U32 R2, RZ, RZ, R150 ;  /* 0x000000ffff027224 */ /* 0x008fe200078e0096 */
[----:B----4-:R-:W-:Y:S01]  /*5670*/  MOV R0, R151 ;  /* 0x0000009700007202 */ /* 0x010fe20000000f00 */
[----:B01----:R-:W-:Y:S01]  /*5680*/  IMAD.MOV.U32 R4, RZ, RZ, R148 ;  /* 0x000000ffff047224 */ /* 0x003fe200078e0094 */
        /* <DEDUP_REMOVED lines=40> */
[----:B------:R-:W2:Y:S01]  /*5910*/  LDL.LU.64 R150, [R1+0x780] ;  /* 0x0007800001967983 */ /* 0x000ea20000300a00 */
        /* <DEDUP_REMOVED lines=44> */
[----:B------:R-:W-:-:S02]  /*5be0*/  IMAD.MOV.U32 R178, RZ, RZ, R94 ;  /* 0x000000ffffb27224 */ /* 0x000fc400078e005e */
[----:B------:R-:W-:Y:S01]  /*5bf0*/  IMAD.MOV.U32 R179, RZ, RZ, R95 ;  /* 0x000000ffffb37224 */ /* 0x000fe200078e005f */
[----:B------:R-:W2:Y:S01]  /*5c00*/  LDL.LU.64 R126, [R1+0x720] ;  /* 0x00072000017e7983 */ /* 0x000ea20000300a00 */
[----:B------:R-:W-:Y:S02]  /*5c10*/  IMAD.MOV.U32 R176, RZ, RZ, R92 ;  /* 0x000000ffffb07224 */ /* 0x000fe400078e005c */
[----:B------:R-:W-:Y:S01]  /*5c20*/  IMAD.MOV.U32 R177, RZ, RZ, R93 ;  /* 0x000000ffffb17224 */ /* 0x000fe200078e005d */
[----:B------:R-:W2:Y:S01]  /*5c30*/  LDL.LU.64 R124, [R1+0x718] ;  /* 0x00071800017c7983 */ /* 0x000ea20000300a00 */
[----:B------:R-:W-:Y:S02]  /*5c40*/  IMAD.MOV.U32 R174, RZ, RZ, R90 ;  /* 0x000000ffffae7224 */ /* 0x000fe400078e005a */
        /* <DEDUP_REMOVED lines=74> */
[----:B0-----:R-:W2:Y:S04]  /*60f0*/  LDL.LU.64 R44, [R1+0x5d8] ;  /* 0x0005d800012c7983 */ /* 0x001ea80000300a00 */
        /* <DEDUP_REMOVED lines=11> */
[----:B------:R-:W-:-:S02]  /*61b0*/  UMOV UR9, 0x40000040 ;  /* 0x4000004000097882 */ /* 0x000fc40000000000 */
[----:B------:R-:W-:Y:S01]  /*61c0*/  STL [R1+0x580], R152 ;  /* 0x0005809801007387 */ /* 0x000fe20000100800 */
[----:B--2---:R-:W-:-:S06]  /*61d0*/  WARPGROUP.ARRIVE ;  /* 0x00000000000079c5 */ /* 0x004fcc0000000000 */
        /* <DEDUP_REMOVED lines=59> */
[----:B------:R-:W-:Y:S02]  /*6590*/  IMAD.MOV.U32 R138, RZ, RZ, R227 ;  /* 0x000000ffff8a7224 */ /* 0x000fe400078e00e3 */
[----:B------:R-:W-:Y:S02]  /*65a0*/  IMAD.MOV.U32 R140, RZ, RZ, R225 ;  /* 0x000000ffff8c7224 */ /* 0x000fe400078e00e1 */
[----:B------:R-:W-:Y:S01]  /*65b0*/  IMAD.MOV.U32 R141, RZ, RZ, R224 ;  /* 0x000000ffff8d7224 */ /* 0x000fe200078e00e0 */
[----:B------:R-:W-:Y:S01]  /*65c0*/  MOV R224, R12 ;  /* 0x0000000c00e07202 */ /* 0x000fe20000000f00 */
[----:B------:R-:W-:Y:S02]  /*65d0*/  IMAD.MOV.U32 R142, RZ, RZ, R223 ;  /* 0x000000ffff8e7224 */ /* 0x000fe400078e00df */
[----:B------:R-:W-:Y:S02]  /*65e0*/  IMAD.MOV.U32 R143, RZ, RZ, R222 ;  /* 0x000000ffff8f7224 */ /* 0x000fe400078e00de */
[----:B------:R-:W-:-:S02]  /*65f0*/  IMAD.MOV.U32 R145, RZ, RZ, R220 ;  /* 0x000000ffff917224 */ /* 0x000fc400078e00dc */
[----:B------:R-:W-:Y:S01]  /*6600*/  IMAD.MOV.U32 R146, RZ, RZ, R219 ;  /* 0x000000ffff927224 */ /* 0x000fe200078e00db */
[----:B------:R-:W-:Y:S01]  /*6610*/  MOV R219, R17 ;  /* 0x0000001100db7202 */ /* 0x000fe20000000f00 */
[----:B------:R-:W-:Y:S02]  /*6620*/  IMAD.MOV.U32 R147, RZ, RZ, R218 ;  /* 0x000000ffff937224 */ /* 0x000fe400078e00da */
[----:B------:R-:W-:Y:S02]  /*6630*/  IMAD.MOV.U32 R148, RZ, RZ, R217 ;  /* 0x000000ffff947224 */ /* 0x000fe400078e00d9 */
[----:B------:R-:W-:Y:S02]  /*6640*/  IMAD.MOV.U32 R150, RZ, RZ, R215 ;  /* 0x000000ffff967224 */ /* 0x000fe400078e00d7 */
[----:B------:R-:W-:Y:S01]  /*6650*/  IMAD.MOV.U32 R151, RZ, RZ, R214 ;  /* 0x000000ffff977224 */ /* 0x000fe200078e00d6 */
[----:B------:R-:W-:Y:S01]  /*6660*/  MOV R214, R22 ;  /* 0x0000001600d67202 */ /* 0x000fe20000000f00 */
        /* <DEDUP_REMOVED lines=18> */
[----:B------:R-:W-:Y:S01]  /*6790*/  IMAD.MOV.U32 R235, RZ, RZ, R0 ;  /* 0x000000ffffeb7224 */ /* 0x000fe200078e0000 */
[----:B------:R-:W-:-:S02]  /*67a0*/  UIADD3 UR8, UR13, 0x2, URZ ;  /* 0x000000020d087890 */ /* 0x000fc4000fffe03f */
[----:B------:R-:W-:Y:S01]  /*67b0*/  UIADD3 UR10, UR14, 0x2, URZ ;  /* 0x000000020e0a7890 */ /* 0x000fe2000fffe03f */
[----:B------:R-:W-:Y:S01]  /*67c0*/  UMOV UR9, 0x40000040 ;  /* 0x4000004000097882 */ /* 0x000fe20000000000 */
[----:B------:R-:W-:Y:S01]  /*67d0*/  UMOV UR11, 0x40000040 ;  /* 0x40000040000b7882 */ /* 0x000fe20000000000 */
        /* <DEDUP_REMOVED lines=236> */
[----:B------:R-:W-:Y:S01]  /*76a0*/  STL.64 [R1+0x30], R36 ;  /* 0x0000302401007387 */ /* 0x000fe20000100a00 */
[----:B------:R-:W-:-:S03]  /*76b0*/  IMAD.MOV.U32 R5, RZ, RZ, R150 ;  /* 0x000000ffff057224 */ /* 0x000fc600078e0096 */
[----:B------:R-:W-:Y:S01]  /*76c0*/  STL.64 [R1+0x38], R38 ;  /* 0x0000382601007387 */ /* 0x000fe20000100a00 */
[----:B------:R-:W-:-:S03]  /*76d0*/  MOV R4, R151 ;  /* 0x0000009700047202 */ /* 0x000fc60000000f00 */
[----:B------:R-:W-:Y:S01]  /*76e0*/  STL.64 [R1+0x40], R40 ;  /* 0x0000402801007387 */ /* 0x000fe20000100a00 */
[----:B------:R-:W-:-:S03]  /*76f0*/  IMAD.MOV.U32 R7, RZ, RZ, R148 ;  /* 0x000000ffff077224 */ /* 0x000fc600078e0094 */
[----:B------:R-:W-:Y:S01]  /*7700*/  STL.64 [R1+0x48], R42 ;  /* 0x0000482a01007387 */ /* 0x000fe20000100a00 */
[----:B------:R-:W-:Y:S01]  /*7710*/  IMAD.MOV.U32 R6, RZ, RZ, R149 ;  /* 0x000000ffff067224 */ /* 0x000fe200078e0095 */
[----:B------:R-:W-:Y:S02]  /*7720*/  MOV R8, R147 ;  /* 0x0000009300087202 */ /* 0x000fe40000000f00 */
[----:B------:R0:W-:Y:S01]  /*7730*/  STL.64 [R1+0x50], R44 ;  /* 0x0000502c01007387 */ /* 0x0001e20000100a00 */
[----:B------:R-:W-:-:S03]  /*7740*/  IMAD.MOV.U32 R9, RZ, RZ, R146 ;  /* 0x000000ffff097224 */ /* 0x000fc600078e0092 */
[----:B------:R-:W3:Y:S01]  /*7750*/  LDL.LU.64 R150, [R1+0x4c8] ;  /* 0x0004c80001967983 */ /* 0x000ee20000300a00 */
[----:B------:R-:W-:Y:S01]  /*7760*/  IMAD.MOV.U32 R11, RZ, RZ, R144 ;  /* 0x000000ffff0b7224 */ /* 0x000fe200078e0090 */
[----:B------:R-:W-:Y:S01]  /*7770*/  MOV R12, R143 ;  /* 0x0000008f000c7202 */ /* 0x000fe20000000f00 */
[----:B------:R-:W-:Y:S01]  /*7780*/  IMAD.MOV.U32 R10, RZ, RZ, R145 ;  /* 0x000000ffff0a7224 */ /* 0x000fe200078e0091 */
[----:B------:R-:W3:Y:S01]  /*7790*/  LDL.LU.64 R148, [R1+0x4c0] ;  /* 0x0004c00001947983 */ /* 0x000ee20000300a00 */
        /* <DEDUP_REMOVED lines=74> */
[----:B------:R-:W-:Y:S02]  /*7c40*/  IMAD.MOV.U32 R176, RZ, RZ, R92 ;  /* 0x000000ffffb07224 */ /* 0x000fe400078e005c */
[----:B------:R-:W-:Y:S01]  /*7c50*/  IMAD.MOV.U32 R177, RZ, RZ, R93 ;  /* 0x000000ffffb17224 */ /* 0x000fe200078e005d */
        /* <DEDUP_REMOVED lines=151> */
[----:B------:R-:W-:Y:S01]  /*85d0*/  IMAD.MOV.U32 R148, RZ, RZ, R222 ;  /* 0x000000ffff947224 */ /* 0x000fe200078e00de */
[----:B------:R-:W-:Y:S01]  /*85e0*/  MOV R222, R19 ;  /* 0x0000001300de7202 */ /* 0x000fe20000000f00 */
[----:B------:R-:W-:Y:S02]  /*85f0*/  IMAD.MOV.U32 R150, RZ, RZ, R220 ;  /* 0x000000ffff967224 */ /* 0x000fe400078e00dc */
[----:B------:R-:W-:Y:S02]  /*8600*/  IMAD.MOV.U32 R151, RZ, RZ, R219 ;  /* 0x000000ffff977224 */ /* 0x000fe400078e00db */
        /* <DEDUP_REMOVED lines=124> */
[----:B------:R-:W-:Y:S01]  /*8dd0*/  BPT.TRAP 0x1 ;  /* 0x000000040000795c */ /* 0x000fe20000300000 */
.L_x_27:
[----:B-----5:R-:W-:Y:S01]  /*8de0*/  ISETP.NE.AND P1, PT, R17, RZ, PT ;  /* 0x000000ff1100720c */ /* 0x020fe20003f25270 */
[----:B------:R-:W-:Y:S01]  /*8df0*/  IMAD.U32 R4, RZ, RZ, UR12 ;  /* 0x0000000cff047e24 */ /* 0x000fe2000f8e00ff */
[----:B------:R-:W-:-:S11]  /*8e00*/  UISETP.GT.U32.AND UP0, UPT, UR40, 0x1, UPT ;  /* 0x000000012800788c */ /* 0x000fd6000bf04070 */
[----:B------:R-:W-:-:S05]  /*8e10*/  @P1 IMAD R4, R4, 0x8, R0 ;  /* 0x0000000804041824 */ /* 0x000fca00078e0200 */
[----:B------:R-:W-:-:S04]  /*8e20*/  @P1 IADD3 R4, R4, 0x18, RZ ;  /* 0x0000001804041810 */ /* 0x000fc80007ffe0ff */
[----:B------:R-:W-:-:S04]  /*8e30*/  @P1 PRMT R4, R152, 0x654, R4 ;  /* 0x0000065498041816 */ /* 0x000fc80000000004 */
[----:B------:R0:W-:Y:S01]  /*8e40*/  @P1 SYNCS.ARRIVE.TRANS64.RED.A1T0 RZ, [R4+URZ], RZ ;  /* 0x000000ff04ff19a7 */ /* 0x0001e2000810043f */
[----:B------:R-:W-:-:S13]  /*8e50*/  PLOP3.LUT P1, PT, PT, PT, UP0, 0x80, 0x0 ;  /* 0x000000000000781c */ /* 0x000fda0003f2f008 */
[----:B0-----:R-:W-:Y:S05]  /*8e60*/  @P1 BRA `(.L_x_28) ;  /* 0x0000000000041947 */ /* 0x001fea0003800000 */
[----:B------:R-:W-:Y:S01]  /*8e70*/  BPT.TRAP 0x1 ;  /* 0x000000040000795c */ /* 0x000fe20000300000 */
.L_x_28:
[----:B------:R-:W-:Y:S02]  /*8e80*/  UISETP.GT.AND UP2, UPT, UR6, 0x1, UPT ;  /* 0x000000010600788c */ /* 0x000fe4000bf44270 */
[----:B------:R-:W-:Y:S02]  /*8e90*/  UIADD3 UR7, UR7, 0x1, URZ ;  /* 0x0000000107077890 */ /* 0x000fe4000fffe03f */
[----:B------:R-:W-:Y:S02]  /*8ea0*/  UIADD3 UR12, UR12, 0x1, URZ ;  /* 0x000000010c0c7890 */ /* 0x000fe4000fffe03f */
[----:B------:R-:W-:Y:S01]  /*8eb0*/  PLOP3.LUT P1, PT, PT, PT, UP2, 0x80, 0x0 ;  /* 0x000000000000781c */ /* 0x000fe20003f2f028 */
[----:B------:R-:W-:Y:S02]  /*8ec0*/  UISETP.NE.AND UP0, UPT, UR7, 0x3, UPT ;  /* 0x000000030700788c */ /* 0x000fe4000bf05270 */
[----:B------:R-:W-:Y:S02]  /*8ed0*/  UISETP.NE.AND UP1, UPT, UR12, 0x3, UPT ;  /* 0x000000030c00788c */ /* 0x000fe4000bf25270 */
[----:B------:R-:W-:-:S02]  /*8ee0*/  USEL UR8, URZ, 0x1, UP0 ;  /* 0x000000013f087887 */ /* 0x000fc40008000000 */
[----:B------:R-:W-:Y:S02]  /*8ef0*/  UIADD3 UR6, UR6, -0x1, URZ ;  /* 0xffffffff06067890 */ /* 0x000fe4000fffe03f */
[----:B------:R-:W-:Y:S02]  /*8f00*/  USEL UR7, UR7, URZ, UP0 ;  /* 0x0000003f07077287 */ /* 0x000fe40008000000 */
[----:B------:R-:W-:Y:S01]  /*8f10*/  USEL UR12, UR12, URZ, UP1 ;  /* 0x0000003f0c0c7287 */ /* 0x000fe20008800000 */
[----:B------:R-:W-:Y:S01]  /*8f20*/  LOP3.LUT R3, R3, UR8, RZ, 0x3c, !PT ;  /* 0x0000000803037c12 */ /* 0x000fe2000f8e3cff */
[----:B------:R-:W-:Y:S10]  /*8f30*/  @P1 BRA `(.L_x_29) ;  /* 0xffffffbc00501947 */ /* 0x000ff4000383ffff */
.L_x_22:
[----:B-----5:R-:W0:Y:S02]  /*8f40*/  LDC R3, c[0x0][0x28c] ;  /* 0x0000a300ff037b82 */ /* 0x020e240000000800 */
[----:B0-----:R-:W-:-:S13]  /*8f50*/  ISETP.GE.AND P1, PT, R3, 0x1, PT ;  /* 0x000000010300780c */ /* 0x001fda0003f26270 */
[----:B------:R-:W-:Y:S05]  /*8f60*/  @!P1 BRA `(.L_x_30) ;  /* 0x0000000000549947 */ /* 0x000fea0003800000 */
[----:B------:R-:W-:Y:S05]  /*8f70*/  @!P0 BRA `(.L_x_31) ;  /* 0x0000000000048947 */ /* 0x000fea0003800000 */
[----:B------:R-:W-:Y:S01]  /*8f80*/  BPT.TRAP 0x1 ;  /* 0x000000040000795c */ /* 0x000fe20000300000 */
.L_x_31:
[----:B------:R-:W-:Y:S01]  /*8f90*/  ISETP.NE.AND P0, PT, R17, RZ, PT ;  /* 0x000000ff1100720c */ /* 0x000fe20003f05270 */
[----:B------:R-:W-:-:S12]  /*8fa0*/  BSSY B0, `(.L_x_32) ;  /* 0x000000d000007945 */ /* 0x000fd80003800000 */
[----:B------:R-:W-:Y:S05]  /*8fb0*/  @!P0 BRA `(.L_x_33) ;  /* 0x00000000002c8947 */ /* 0x000fea0003800000 */
[----:B------:R-:W-:-:S04]  /*8fc0*/  UISETP.LT.AND UP0, UPT, UR44, 0x1, UPT ;  /* 0x000000012c00788c */ /* 0x000fc8000bf01270 */
[----:B------:R-:W-:-:S04]  /*8fd0*/  USEL UR6, UR44, 0x1, UP0 ;  /* 0x000000012c067887 */ /* 0x000fc80008000000 */
[----:B------:R-:W-:-:S04]  /*8fe0*/  UIADD3 UR6, UR39, UR44, -UR6 ;  /* 0x0000002c27067290 */ /* 0x000fc8000fffe806 */
[----:B------:R-:W-:-:S04]  /*8ff0*/  UIMAD.WIDE.U32 UR4, UR6, -0x55555555, URZ ;  /* 0xaaaaaaab060478a5 */ /* 0x000fc8000f8e003f */
[----:B------:R-:W-:-:S04]  /*9000*/  USHF.R.U32.HI UR4, URZ, 0x1, UR5 ;  /* 0x000000013f047899 */ /* 0x000fc80008011605 */
[----:B------:R-:W-:-:S06]  /*9010*/  UIMAD UR6, UR4, -0x3, UR6 ;  /* 0xfffffffd040678a4 */ /* 0x000fcc000f8e0206 */
[----:B------:R-:W-:-:S04]  /*9020*/  IMAD.U32 R3, RZ, RZ, UR6 ;  /* 0x00000006ff037e24 */ /* 0x000fc8000f8e00ff */
[----:B------:R-:W-:-:S04]  /*9030*/  IMAD R0, R3, 0x8, R0 ;  /* 0x0000000803007824 */ /* 0x000fc800078e0200 */
[----:B------:R-:W-:-:S05]  /*9040*/  VIADD R0, R0, 0x18 ;  /* 0x0000001800007836 */ /* 0x000fca0000000000 */
[----:B------:R-:W-:-:S04]  /*9050*/  PRMT R0, R152, 0x654, R0 ;  /* 0x0000065498007816 */ /* 0x000fc80000000000 */
[----:B------:R0:W-:Y:S03]  /*9060*/  SYNCS.ARRIVE.TRANS64.RED.A1T0 RZ, [R0+URZ], RZ ;  /* 0x000000ff00ff79a7 */ /* 0x0001e6000810043f */
.L_x_33:
[----:B------:R-:W-:Y:S05]  /*9070*/  BSYNC B0 ;  /* 0x0000000000007941 */ /* 0x000fea0003800000 */
.L_x_32:
[----:B------:R-:W-:-:S06]  /*9080*/  UISETP.GT.U32.AND UP0, UPT, UR40, 0x1, UPT ;  /* 0x000000012800788c */ /* 0x000fcc000bf04070 */
[----:B------:R-:W-:-:S13]  /*9090*/  PLOP3.LUT P0, PT, PT, PT, UP0, 0x80, 0x0 ;  /* 0x000000000000781c */ /* 0x000fda0003f0f008 */
[----:B------:R-:W-:Y:S05]  /*90a0*/  @P0 BRA `(.L_x_30) ;  /* 0x0000000000040947 */ /* 0x000fea0003800000 */
[----:B------:R-:W-:Y:S01]  /*90b0*/  BPT.TRAP 0x1 ;  /* 0x000000040000795c */ /* 0x000fe20000300000 */
.L_x_30:
[----:B------:R-:W1:Y:S01]  /*90c0*/  S2R R8, SR_TID.X ;  /* 0x0000000000087919 */ /* 0x000e620000002100 */
[----:B------:R-:W-:Y:S01]  /*90d0*/  IMAD.MOV.U32 R19, RZ, RZ, 0x6540 ;  /* 0x00006540ff137424 */ /* 0x000fe200078e00ff */
[----:B------:R-:W-:Y:S02]  /*90e0*/  UIMAD.WIDE UR6, UR41, 0x100, URZ ;  /* 0x00000100290678a5 */ /* 0x000fe4000f8e023f */
[----:B------:R-:W-:Y:S01]  /*90f0*/  USHF.R.S32.HI UR10, URZ, 0x1f, UR43 ;  /* 0x0000001f3f0a7899 */ /* 0x000fe2000801142b */
[----:B------:R-:W-:Y:S01]  /*9100*/  ULDC.64 UR8, c[0x0][0x5d0] ;  /* 0x0001740000087ab9 */ /* 0x000fe20000000a00 */
[----:B------:R-:W-:Y:S02]  /*9110*/  USHF.L.U32 UR41, UR41, 0x8, URZ ;  /* 0x0000000829297899 */ /* 0x000fe4000800063f */
[----:B------:R-:W-:Y:S02]  /*9120*/  UIMAD UR4, UR10, UR8, URZ ;  /* 0x000000080a0472a4 */ /* 0x000fe4000f8e023f */
[----:B------:R-:W-:-:S02]  /*9130*/  UIADD3 UR39, UR44, UR39, URZ ;  /* 0x000000272c277290 */ /* 0x000fc4000fffe03f */
[----:B------:R-:W-:Y:S02]  /*9140*/  UIMAD UR4, UR43, UR9, UR4 ;  /* 0x000000092b0472a4 */ /* 0x000fe4000f8e0204 */
[----:B------:R-:W-:Y:S02]  /*9150*/  UISETP.GT.U32.AND UP1, UPT, UR39, 0x2, UPT ;  /* 0x000000022700788c */ /* 0x000fe4000bf24070 */
[----:B------:R-:W-:Y:S02]  /*9160*/  UISETP.GE.U32.AND UP2, UPT, UR44, 0x3, UPT ;  /* 0x000000032c00788c */ /* 0x000fe4000bf46070 */
[----:B------:R-:W-:Y:S01]  /*9170*/  UISETP.LT.U32.AND UP1, UPT, UR44, 0x3, UP1 ;  /* 0x000000032c00788c */ /* 0x000fe20008f21070 */
[--C-:B-1----:R-:W-:Y:S01]  /*9180*/  SHF.R.U32.HI R4, RZ, 0x7, R8.reuse ;  /* 0x00000007ff047819 */ /* 0x102fe20000011608 */
[----:B------:R-:W-:Y:S01]  /*9190*/  IMAD.SHL.U32 R18, R8, 0x2, RZ ;  /* 0x0000000208127824 */ /* 0x000fe200078e00ff */
[----:B------:R-:W-:Y:S02]  /*91a0*/  SHF.R.U32.HI R5, RZ, 0x2, R8 ;  /* 0x00000002ff057819 */ /* 0x000fe40000011608 */
[----:B------:R-:W-:-:S02]  /*91b0*/  LOP3.LUT R4, R4, 0x1, RZ, 0xc0, !PT ;  /* 0x0000000104047812 */ /* 0x000fc400078ec0ff */
[----:B------:R-:W-:Y:S02]  /*91c0*/  LOP3.LUT R6, R8, 0x60, RZ, 0xc0, !PT ;  /* 0x0000006008067812 */ /* 0x000fe400078ec0ff */
[----:B------:R-:W-:Y:S02]  /*91d0*/  LOP3.LUT R5, R5, 0x7, RZ, 0xc0, !PT ;  /* 0x0000000705057812 */ /* 0x000fe400078ec0ff */
[----:B------:R-:W-:Y:S02]  /*91e0*/  SHF.L.U32 R3, R4, 0x6, RZ ;  /* 0x0000000604037819 */ /* 0x000fe400000006ff */
[----:B------:R-:W-:Y:S02]  /*91f0*/  LOP3.LUT R18, R18, 0x6, RZ, 0xc0, !PT ;  /* 0x0000000612127812 */ /* 0x000fe400078ec0ff */
[----:B------:R-:W-:Y:S02]  /*9200*/  SHF.R.U32.HI R6, RZ, 0x1, R6 ;  /* 0x00000001ff067819 */ /* 0x000fe40000011606 */
[----:B------:R-:W-:-:S02]  /*9210*/  LOP3.LUT R3, R3, 0x40, R5, 0xe2, !PT ;  /* 0x0000004003037812 */ /* 0x000fc400078ee205 */
[----:B------:R-:W-:Y:S01]  /*9220*/  PRMT R18, R18, R19, UR42 ;  /* 0x0000002a12127e16 */ /* 0x000fe20008000013 */
[----:B------:R-:W-:Y:S01]  /*9230*/  USHF.L.U32 UR42, UR42, 0x8, URZ ;  /* 0x000000082a2a7899 */ /* 0x000fe2000800063f */
[----:B0-----:R-:W-:Y:S01]  /*9240*/  IADD3 R0, RZ, -R6, -R5 ;  /* 0x80000006ff007210 */ /* 0x001fe20007ffe805 */
[----:B------:R-:W-:Y:S01]  /*9250*/  IMAD.MOV.U32 R5, RZ, RZ, -0x2 ;  /* 0xfffffffeff057424 */ /* 0x000fe200078e00ff */
[----:B------:R-:W-:Y:S01]  /*9260*/  LOP3.LUT R3, R3, UR6, R6, 0xfe, !PT ;  /* 0x0000000603037c12 */ /* 0x000fe2000f8efe06 */
[----:B------:R-:W-:Y:S01]  /*9270*/  IMAD.U32 R6, RZ, RZ, UR8 ;  /* 0x00000008ff067e24 */ /* 0x000fe2000f8e00ff */
[----:B------:R-:W-:Y:S01]  /*9280*/  SHF.R.S32.HI R19, RZ, 0x1f, R18 ;  /* 0x0000001fff137819 */ /* 0x000fe20000011412 */
[----:B------:R-:W-:Y:S01]  /*9290*/  ULDC UR8, c[0x0][0x284] ;  /* 0x0000a10000087ab9 */ /* 0x000fe20000000800 */
[----:B------:R-:W-:Y:S02]  /*92a0*/  IMAD R0, R4, -0x40, R0 ;  /* 0xffffffc004007824 */ /* 0x000fe400078e0200 */
[----:B------:R-:W-:-:S02]  /*92b0*/  IMAD.U32 R153, RZ, RZ, UR8 ;  /* 0x00000008ff997e24 */ /* 0x000fc4000f8e00ff */
[----:B------:R-:W-:-:S03]  /*92c0*/  IMAD.WIDE.U32 R6, R6, UR43, R18 ;  /* 0x0000002b06067c25 */ /* 0x000fc6000f8e0012 */
[----:B------:R-:W-:Y:S02]  /*92d0*/  IADD3 R153, R153, -UR41, R0 ;  /* 0x8000002999997c10 */ /* 0x000fe4000fffe000 */
[----:B------:R-:W-:Y:S01]  /*92e0*/  IADD3 R7, R7, UR4, RZ ;  /* 0x0000000407077c10 */ /* 0x000fe2000fffe0ff */
[----:B------:R-:W-:Y:S01]  /*92f0*/  ULDC UR4, c[0x0][0x288] ;  /* 0x0000a20000047ab9 */ /* 0x000fe20000000800 */
[----:B------:R-:W-:Y:S01]  /*9300*/  LOP3.LUT R0, R8, 0x3, RZ, 0xc0, !PT ;  /* 0x0000000308007812 */ /* 0x000fe200078ec0ff */
[----:B------:R-:W-:-:S04]  /*9310*/  UISETP.GE.AND UP0, UPT, UR42, UR4, UPT ;  /* 0x000000042a00728c */ /* 0x000fc8000bf06270 */
[----:B------:R-:W-:Y:S01]  /*9320*/  UISETP.GE.OR UP0, UPT, UR41, UR8, UP0 ;  /* 0x000000082900728c */ /* 0x000fe20008706670 */
[----:B------:R-:W-:Y:S01]  /*9330*/  IMAD R0, R0, R5, UR4 ;  /* 0x0000000400007e24 */ /* 0x000fe2000f8e0205 */
[----:B------:R-:W-:Y:S02]  /*9340*/  UIMAD.WIDE.U32 UR4, UR39, -0x55555555, URZ ;  /* 0xaaaaaaab270478a5 */ /* 0x000fe4000f8e003f */
[----:B------:R-:W-:Y:S01]  /*9350*/  USEL UR8, URZ, 0x1, !UP1 ;  /* 0x000000013f087887 */ /* 0x000fe2000c800000 */
[----:B------:R-:W-:Y:S01]  /*9360*/  VIADD R0, R0, -UR42 ;  /* 0x8000002a00007c36 */ /* 0x000fe20008000000 */
[----:B------:R-:W-:Y:S01]  /*9370*/  PLOP3.LUT P0, PT, PT, PT, UP0, 0x80, 0x0 ;  /* 0x000000000000781c */ /* 0x000fe20003f0f008 */
[----:B------:R-:W-:Y:S02]  /*9380*/  USHF.R.U32.HI UR4, URZ, 0x1, UR5 ;  /* 0x000000013f047899 */ /* 0x000fe40008011605 */
[----:B------:R-:W-:Y:S02]  /*9390*/  ULOP3.LUT UR38, UR38, UR8, URZ, 0x3c, !UPT ;  /* 0x0000000826267292 */ /* 0x000fe4000f8e3c3f */
[----:B------:R-:W-:-:S02]  /*93a0*/  UIMAD UR39, UR4, -0x3, UR39 ;  /* 0xfffffffd042778a4 */ /* 0x000fc4000f8e0227 */
[----:B------:R-:W-:Y:S01]  /*93b0*/  @UP2 ULOP3.LUT UR38, UR38, 0x1, UR4, 0x78, !UPT ;  /* 0x0000000126262892 */ /* 0x000fe2000f8e7804 */
[----:B------:R-:W-:-:S05]  /*93c0*/  UMOV UR41, 0xffffffff ;  /* 0xffffffff00297882 */ /* 0x000fca0000000000 */
[----:B------:R-:W-:Y:S06]  /*93d0*/  @P0 BRA `(.L_x_34) ;  /* 0x0000010400d80947 */ /* 0x000fec0003800000 */
[----:B------:R-:W-:Y:S01]  /*93e0*/  FSETP.NEU.AND P0, PT, R16, RZ, PT ;  /* 0x000000ff1000720b */ /* 0x000fe20003f0d000 */
[----:B------:R-:W-:Y:S01]  /*93f0*/  ULDC.64 UR8, c[0x0][0x5c8] ;  /* 0x0001720000087ab9 */ /* 0x000fe20000000a00 */
[----:B------:R-:W-:Y:S01]  /*9400*/  ISETP.GT.AND P3, PT, R153, RZ, PT ;  /* 0x000000ff9900720c */ /* 0x000fe20003f64270 */
[----:B------:R-:W-:Y:S01]  /*9410*/  UIMAD UR4, UR7, UR8, URZ ;  /* 0x00000008070472a4 */ /* 0x000fe2000f8e023f */
[----:B------:R-:W-:Y:S01]  /*9420*/  MOV R10, UR9 ;  /* 0x00000009000a7c02 */ /* 0x000fe20008000f00 */
[C---:B------:R-:W-:Y:S01]  /*9430*/  IMAD.WIDE.U32 R6, R3.reuse, UR8, R6 ;  /* 0x0000000803067c25 */ /* 0x040fe2000f8e0006 */
[----:B------:R-:W-:Y:S01]  /*9440*/  BSSY B0, `(.L_x_34) ;  /* 0x000106f000007945 */ /* 0x000fe20003800000 */
[----:B------:R-:W-:Y:S02]  /*9450*/  ISETP.GT.AND P1, PT, R0, RZ, P3 ;  /* 0x000000ff0000720c */ /* 0x000fe40001f24270 */
[----:B------:R-:W-:-:S04]  /*9460*/  IMAD R10, R3, R10, UR4 ;  /* 0x00000004030a7e24 */ /* 0x000fc8000f8e020a */
[----:B------:R-:W-:Y:S01]  /*9470*/  IMAD.IADD R10, R7, 0x1, R10 ;  /* 0x00000001070a7824 */ /* 0x000fe200078e020a */
[----:B------:R-:W-:Y:S06]  /*9480*/  @!P0 BRA `(.L_x_35) ;  /* 0x000000b800108947 */ /* 0x000fec0003800000 */
[----:B------:R-:W0:Y:S01]  /*9490*/  LDC.64 R22, c[0x0][0x5b8] ;  /* 0x00016e00ff167b82 */ /* 0x000e220000000a00 */
[----:B------:R-:W2:Y:S01]  /*94a0*/  LDL.LU R11, [R1] ;  /* 0x00000000010b7983 */ /* 0x000ea20000300800 */
[----:B------:R-:W-:-:S06]  /*94b0*/  ULDC.64 UR4, c[0x0][0x5c0] ;  /* 0x0001700000047ab9 */ /* 0x000fcc0000000a00 */
[----:B------:R-:W1:Y:S08]  /*94c0*/  LDC.64 R14, c[0x0][0x5b0] ;  /* 0x00016c00ff0e7b82 */ /* 0x000e700000000a00 */
[----:B------:R-:W3:Y:S01]  /*94d0*/  LDC.64 R12, c[0x0][0x5a8] ;  /* 0x00016a00ff0c7b82 */ /* 0x000ee20000000a00 */
[C---:B0-----:R-:W-:Y:S02]  /*94e0*/  IMAD R159, R22.reuse, UR10, RZ ;  /* 0x0000000a169f7c24 */ /* 0x041fe4000f8e02ff */
[----:B------:R-:W-:-:S04]  /*94f0*/  IMAD.WIDE.U32 R154, R22, UR43, R18 ;  /* 0x0000002b169a7c25 */ /* 0x000fc8000f8e0012 */
[----:B------:R-:W-:Y:S02]  /*9500*/  IMAD R159, R23, UR43, R159 ;  /* 0x0000002b179f7c24 */ /* 0x000fe4000f8e029f */
[----:B-1----:R-:W-:Y:S02]  /*9510*/  IMAD R158, R14, UR7, RZ ;  /* 0x000000070e9e7c24 */ /* 0x002fe4000f8e02ff */
[----:B------:R-:W-:Y:S02]  /*9520*/  IMAD.IADD R21, R155, 0x1, R159 ;  /* 0x000000019b157824 */ /* 0x000fe400078e029f */
[----:B------:R-:W-:Y:S02]  /*9530*/  IMAD.MOV.U32 R20, RZ, RZ, R154 ;  /* 0x000000ffff147224 */ /* 0x000fe400078e009a */
[C---:B------:R-:W-:Y:S02]  /*9540*/  IMAD R158, R3.reuse, R15, R158 ;  /* 0x0000000f039e7224 */ /* 0x040fe400078e029e */
[----:B------:R-:W-:-:S05]  /*9550*/  IMAD.WIDE.U32 R4, R3, R14, R20 ;  /* 0x0000000e03047225 */ /* 0x000fca00078e0014 */
[----:B------:R-:W-:Y:S02]  /*9560*/  IADD3 R5, R5, R158, RZ ;  /* 0x0000009e05057210 */ /* 0x000fe40007ffe0ff */
[----:B---3--:R-:W-:-:S04]  /*9570*/  LEA R8, P0, R4, R12, 0x1 ;  /* 0x0000000c04087211 */ /* 0x008fc800078008ff */
[----:B------:R-:W-:-:S05]  /*9580*/  LEA.HI.X R9, R4, R13, R5, 0x1, P0 ;  /* 0x0000000d04097211 */ /* 0x000fca00000f0c05 */
[----:B------:R-:W3:Y:S01]  /*9590*/  @P1 LDG.E.LTC128B.U16 R23, desc[UR36][R8.64] ;  /* 0x0000002408171981 */ /* 0x000ee2000c1e1520 */
[----:B------:R-:W-:Y:S01]  /*95a0*/  BSSY B1, `(.L_x_36) ;  /* 0x0000011000017945 */ /* 0x000fe20003800000 */
[----:B---3--:R-:W-:-:S04]  /*95b0*/  IMAD.U32 R4, R23, 0x10000, RZ ;  /* 0x0001000017047824 */ /* 0x008fc800078e00ff */
[----:B------:R-:W-:-:S04]  /*95c0*/  FMUL R4, R4, R16 ;  /* 0x0000001004047220 */ /* 0x000fc80000400000 */
[----:B--2---:R-:W-:Y:S01]  /*95d0*/  FFMA R7, R11, R2, R4 ;  /* 0x000000020b077223 */ /* 0x004fe20000000004 */
[----:B------:R-:W-:-:S04]  /*95e0*/  LEA R4, P0, R6, UR4, 0x1 ;  /* 0x0000000406047c11 */ /* 0x000fc8000f8008ff */
[----:B------:R-:W-:Y:S02]  /*95f0*/  LEA.HI.X R5, R6, UR5, R10, 0x1, P0 ;  /* 0x0000000506057c11 */ /* 0x000fe400080f0c0a */
[----:B------:R-:W-:-:S05]  /*9600*/  F2FP.BF16.F32.PACK_AB R6, RZ, R7 ;  /* 0x00000007ff06723e */ /* 0x000fca00000010ff */
[----:B------:R0:W-:Y:S02]  /*9610*/  @P1 STG.E.U16 desc[UR36][R4.64], R6 ;  /* 0x0000000604001986 */ /* 0x0001e4000c101524 */
[----:B0-----:R-:W-:-:S04]  /*9620*/  IMAD.WIDE.U32 R6, R3, R14, R18 ;  /* 0x0000000e03067225 */ /* 0x001fc800078e0012 */
[----:B------:R-:W-:Y:S02]  /*9630*/  IMAD.IADD R7, R158, 0x1, R7 ;  /* 0x000000019e077824 */ /* 0x000fe400078e0207 */
[----:B------:R-:W-:-:S04]  /*9640*/  IMAD.WIDE.U32 R6, R22, UR43, R6 ;  /* 0x0000002b16067c25 */ /* 0x000fc8000f8e0006 */
[----:B------:R-:W-:Y:S01]  /*9650*/  IMAD.IADD R7, R159, 0x1, R7 ;  /* 0x000000019f077824 */ /* 0x000fe200078e0207 */
[----:B------:R-:W-:-:S04]  /*9660*/  LEA R10, P0, R6, R12, 0x1 ;  /* 0x0000000c060a7211 */ /* 0x000fc800078008ff */
[----:B------:R-:W-:Y:S02]  /*9670*/  LEA.HI.X R11, R6, R13, R7, 0x1, P0 ;  /* 0x0000000d060b7211 */ /* 0x000fe400000f0c07 */
[----:B------:R-:W-:-:S13]  /*9680*/  ISETP.GT.AND P0, PT, R0, 0x1, P3 ;  /* 0x000000010000780c */ /* 0x000fda0001f04270 */
[----:B------:R-:W-:Y:S05]  /*9690*/  @!P0 BRA `(.L_x_37) ;  /* 0x0000000000048947 */ /* 0x000fea0003800000 */
[----:B------:R0:W5:Y:S02]  /*96a0*/  LDG.E.LTC128B.U16 R23, desc[UR36][R10.64+0x2] ;  /* 0x000002240a177981 */ /* 0x000164000c1e1520 */
.L_x_37:
[----:B------:R-:W-:Y:S05]  /*96b0*/  BSYNC B1 ;  /* 0x0000000000017941 */ /* 0x000fea0003800000 */
.L_x_36:
[----:B------:R-:W2:Y:S01]  /*96c0*/  LDL.LU R7, [R1+0x4] ;  /* 0x0000040001077983 */ /* 0x000ea20000300800 */
[----:B-----5:R-:W-:Y:S01]  /*96d0*/  SHF.L.U32 R6, R23, 0x10, RZ ;  /* 0x0000001017067819 */ /* 0x020fe200000006ff */
[C---:B------:R-:W-:Y:S01]  /*96e0*/  IMAD.SHL.U32 R156, R14.reuse, 0x8, RZ ;  /* 0x000000080e9c7824 */ /* 0x040fe200078e00ff */
[----:B------:R-:W-:Y:S01]  /*96f0*/  SHF.L.U64.HI R157, R14, 0x3, R15 ;  /* 0x000000030e9d7819 */ /* 0x000fe2000001020f */
[----:B------:R-:W3:Y:S02]  /*9700*/  LDL.LU R160, [R1+0x8] ;  /* 0x0000080001a07983 */ /* 0x000ee40000300800 */
[----:B------:R-:W-:-:S04]  /*9710*/  FMUL R6, R6, R16 ;  /* 0x0000001006067220 */ /* 0x000fc80000400000 */
[----:B--2---:R-:W-:-:S05]  /*9720*/  FFMA R6, R7, R2, R6 ;  /* 0x0000000207067223 */ /* 0x004fca0000000006 */
[----:B------:R-:W-:-:S05]  /*9730*/  F2FP.BF16.F32.PACK_AB R6, RZ, R6 ;  /* 0x00000006ff06723e */ /* 0x000fca00000010ff */
[----:B------:R1:W-:Y:S01]  /*9740*/  @P0 STG.E.U16 desc[UR36][R4.64+0x2], R6 ;  /* 0x0000020604000986 */ /* 0x0003e2000c101524 */
[----:B------:R-:W-:-:S04]  /*9750*/  ISETP.GT.AND P0, PT, R153, 0x8, PT ;  /* 0x000000089900780c */ /* 0x000fc80003f04270 */
[----:B------:R-:W-:Y:S01]  /*9760*/  ISETP.GT.AND P1, PT, R0, RZ, P0 ;  /* 0x000000ff0000720c */ /* 0x000fe20000724270 */
[----:B-1----:R-:W-:-:S04]  /*9770*/  IMAD.WIDE.U32 R6, R3, R14, R156 ;  /* 0x0000000e03067225 */ /* 0x002fc800078e009c */
[----:B------:R-:W-:Y:S01]  /*9780*/  IMAD.IADD R158, R158, 0x1, R7 ;  /* 0x000000019e9e7824 */ /* 0x000fe200078e0207 */
[----:B------:R-:W-:-:S05]  /*9790*/  IADD3 R7, P2, R154, R6, RZ ;  /* 0x000000069a077210 */ /* 0x000fca0007f5e0ff */
[----:B------:R-:W-:Y:S01]  /*97a0*/  IMAD.X R9, R158, 0x1, R21, P2 ;  /* 0x000000019e097824 */ /* 0x000fe200010e0615 */
[----:B------:R-:W-:-:S04]  /*97b0*/  LEA R8, P2, R7, R12, 0x1 ;  /* 0x0000000c07087211 */ /* 0x000fc800078408ff */
[----:B------:R-:W-:-:S05]  /*97c0*/  LEA.HI.X R9, R7, R13, R9, 0x1, P2 ;  /* 0x0000000d07097211 */ /* 0x000fca00010f0c09 */
[----:B------:R1:W2:Y:S01]  /*97d0*/  @P1 LDG.E.LTC128B.U16 R23, desc[UR36][R8.64] ;  /* 0x0000002408171981 */ /* 0x0002a2000c1e1520 */
[----:B------:R-:W-:Y:S01]  /*97e0*/  IADD3 R6, P2, R18, R6, RZ ;  /* 0x0000000612067210 */ /* 0x000fe20007f5e0ff */
[----:B------:R-:W-:Y:S01]  /*97f0*/  BSSY B1, `(.L_x_38) ;  /* 0x0000016000017945 */ /* 0x000fe20003800000 */
[----:B------:R-:W-:Y:S02]  /*9800*/  ISETP.GT.AND P4, PT, R0, 0x1, P0 ;  /* 0x000000010000780c */ /* 0x000fe40000784270 */
[----:B------:R-:W-:Y:S01]  /*9810*/  IADD3.X R7, R19, R158, RZ, P2, !PT ;  /* 0x0000009e13077210 */ /* 0x000fe200017fe4ff */
[----:B------:R-:W-:Y:S02]  /*9820*/  IMAD.U32 R158, RZ, RZ, UR9 ;  /* 0x00000009ff9e7e24 */ /* 0x000fe4000f8e00ff */
[----:B------:R-:W-:-:S04]  /*9830*/  IMAD.WIDE.U32 R6, R22, UR43, R6 ;  /* 0x0000002b16067c25 */ /* 0x000fc8000f8e0006 */
[----:B------:R-:W-:Y:S01]  /*9840*/  IMAD.IADD R7, R159, 0x1, R7 ;  /* 0x000000019f077824 */ /* 0x000fe200078e0207 */
[----:B-1----:R-:W-:-:S04]  /*9850*/  LEA R8, P2, R6, R12, 0x1 ;  /* 0x0000000c06087211 */ /* 0x002fc800078408ff */
[----:B------:R-:W-:Y:S01]  /*9860*/  LEA.HI.X R9, R6, R13, R7, 0x1, P2 ;  /* 0x0000000d06097211 */ /* 0x000fe200010f0c07 */
[----:B--2---:R-:W-:-:S04]  /*9870*/  IMAD.U32 R6, R23, 0x10000, RZ ;  /* 0x0001000017067824 */ /* 0x004fc800078e00ff */
[----:B------:R-:W-:-:S04]  /*9880*/  FMUL R6, R6, R16 ;  /* 0x0000001006067220 */ /* 0x000fc80000400000 */
[----:B---3--:R-:W-:Y:S01]  /*9890*/  FFMA R7, R160, R2, R6 ;  /* 0x00000002a0077223 */ /* 0x008fe20000000006 */
[----:B------:R-:W-:Y:S01]  /*98a0*/  IMAD.U32 R160, RZ, RZ, UR8 ;  /* 0x00000008ffa07e24 */ /* 0x000fe2000f8e00ff */
[----:B------:R-:W-:-:S03]  /*98b0*/  MOV R6, UR8 ;  /* 0x0000000800067c02 */ /* 0x000fc60008000f00 */
[----:B------:R-:W-:Y:S01]  /*98c0*/  IMAD.SHL.U32 R160, R160, 0x10, RZ ;  /* 0x00000010a0a07824 */ /* 0x000fe200078e00ff */
[----:B------:R-:W-:Y:S02]  /*98d0*/  SHF.L.U64.HI R158, R6, 0x4, R158 ;  /* 0x00000004069e7819 */ /* 0x000fe4000001029e */
[----:B------:R-:W-:Y:S02]  /*98e0*/  F2FP.BF16.F32.PACK_AB R7, RZ, R7 ;  /* 0x00000007ff07723e */ /* 0x000fe400000010ff */
[----:B------:R-:W-:Y:S02]  /*98f0*/  IADD3 R6, P2, R160, R4, RZ ;  /* 0x00000004a0067210 */ /* 0x000fe40007f5e0ff */
[----:B------:R-:W-:-:S03]  /*9900*/  PRMT R161, R7, 0x7610, R161 ;  /* 0x0000761007a17816 */ /* 0x000fc600000000a1 */
[----:B------:R-:W-:-:S05]  /*9910*/  IMAD.X R7, R158, 0x1, R5, P2 ;  /* 0x000000019e077824 */ /* 0x000fca00010e0605 */
[----:B------:R1:W-:Y:S01]  /*9920*/  @P1 STG.E.U16 desc[UR36][R6.64], R161 ;  /* 0x000000a106001986 */ /* 0x0003e2000c101524 */
[----:B------:R-:W-:Y:S05]  /*9930*/  @!P4 BRA `(.L_x_39) ;  /* 0x000000000004c947 */ /* 0x000fea0003800000 */
[----:B------:R2:W5:Y:S02]  /*9940*/  LDG.E.LTC128B.U16 R23, desc[UR36][R8.64+0x2] ;  /* 0x0000022408177981 */ /* 0x000564000c1e1520 */
.L_x_39:
[----:B------:R-:W-:Y:S05]  /*9950*/  BSYNC B1 ;  /* 0x0000000000017941 */ /* 0x000fea0003800000 */
.L_x_38:
[----:B------:R-:W3:Y:S01]  /*9960*/  LDL.LU R162, [R1+0xc] ;  /* 0x00000c0001a27983 */ /* 0x000ee20000300800 */
[----:B-1---5:R-:W-:Y:S01]  /*9970*/  SHF.L.U32 R161, R23, 0x10, RZ ;  /* 0x0000001017a17819 */ /* 0x022fe200000006ff */
[----:B------:R-:W-:Y:S01]  /*9980*/  BSSY B1, `(.L_x_40) ;  /* 0x0000008000017945 */ /* 0x000fe20003800000 */
[----:B------:R-:W-:-:S03]  /*9990*/  ISETP.GT.AND P1, PT, R0, 0x8, P3 ;  /* 0x000000080000780c */ /* 0x000fc60001f24270 */
[----:B------:R-:W-:-:S04]  /*99a0*/  FMUL R161, R161, R16 ;  /* 0x00000010a1a17220 */ /* 0x000fc80000400000 */
[----:B---3--:R-:W-:-:S05]  /*99b0*/  FFMA R161, R162, R2, R161 ;  /* 0x00000002a2a17223 */ /* 0x008fca00000000a1 */
[----:B------:R-:W-:-:S05]  /*99c0*/  F2FP.BF16.F32.PACK_AB R161, RZ, R161 ;  /* 0x000000a1ffa1723e */ /* 0x000fca00000010ff */
[----:B------:R1:W-:Y:S01]  /*99d0*/  @P4 STG.E.U16 desc[UR36][R6.64+0x2], R161 ;  /* 0x000002a106004986 */ /* 0x0003e2000c101524 */
[----:B------:R-:W-:Y:S05]  /*99e0*/  @!P1 BRA `(.L_x_41) ;  /* 0x0000000000049947 */ /* 0x000fea0003800000 */
[----:B------:R3:W5:Y:S02]  /*99f0*/  LDG.E.LTC128B.U16 R23, desc[UR36][R10.64+0x10] ;  /* 0x000010240a177981 */ /* 0x000764000c1e1520 */
.L_x_41:
[----:B------:R-:W-:Y:S05]  /*9a00*/  BSYNC B1 ;  /* 0x0000000000017941 */ /* 0x000fea0003800000 */
.L_x_40:
[----:B------:R-:W4:Y:S01]  /*9a10*/  LDL.LU R162, [R1+0x10] ;  /* 0x0000100001a27983 */ /* 0x000f220000300800 */
[----:B-1---5:R-:W-:Y:S01]  /*9a20*/  IMAD.U32 R161, R23, 0x10000, RZ ;  /* 0x0001000017a17824 */ /* 0x022fe200078e00ff */
[----:B------:R-:W-:Y:S01]  /*9a30*/  ISETP.GT.AND P2, PT, R0, 0x9, P3 ;  /* 0x000000090000780c */ /* 0x000fe20001f44270 */
[----:B------:R-:W-:Y:S02]  /*9a40*/  BSSY B1, `(.L_x_42) ;  /* 0x0000007000017945 */ /* 0x000fe40003800000 */
[----:B------:R-:W-:-:S04]  /*9a50*/  FMUL R161, R161, R16 ;  /* 0x00000010a1a17220 */ /* 0x000fc80000400000 */
[----:B----4-:R-:W-:-:S05]  /*9a60*/  FFMA R161, R162, R2, R161 ;  /* 0x00000002a2a17223 */ /* 0x010fca00000000a1 */
[----:B------:R-:W-:-:S05]  /*9a70*/  F2FP.BF16.F32.PACK_AB R161, RZ, R161 ;  /* 0x000000a1ffa1723e */ /* 0x000fca00000010ff */
[----:B------:R1:W-:Y:S01]  /*9a80*/  @P1 STG.E.U16 desc[UR36][R4.64+0x10], R161 ;  /* 0x000010a104001986 */ /* 0x0003e2000c101524 */
[----:B------:R-:W-:Y:S05]  /*9a90*/  @!P2 BRA `(.L_x_43) ;  /* 0x000000000004a947 */ /* 0x000fea0003800000 */
[----:B------:R4:W5:Y:S02]  /*9aa0*/  LDG.E.LTC128B.U16 R23, desc[UR36][R10.64+0x12] ;  /* 0x000012240a177981 */ /* 0x000964000c1e1520 */
.L_x_43:
[----:B------:R-:W-:Y:S05]  /*9ab0*/  BSYNC B1 ;  /* 0x0000000000017941 */ /* 0x000fea0003800000 */
.L_x_42:
[----:B------:R-:W2:Y:S01]  /*9ac0*/  LDL.LU R162, [R1+0x14] ;  /* 0x0000140001a27983 */ /* 0x000ea20000300800 */
[----:B-1---5:R-:W-:Y:S01]  /*9ad0*/  IMAD.U32 R161, R23, 0x10000, RZ ;  /* 0x0001000017a17824 */ /* 0x022fe200078e00ff */
[----:B------:R-:W-:Y:S01]  /*9ae0*/  ISETP.GT.AND P1, PT, R0, 0x8, P0 ;  /* 0x000000080000780c */ /* 0x000fe20000724270 */
[----:B------:R-:W-:Y:S02]  /*9af0*/  BSSY B1, `(.L_x_44) ;  /* 0x0000007000017945 */ /* 0x000fe40003800000 */
[----:B------:R-:W-:-:S04]  /*9b00*/  FMUL R161, R161, R16 ;  /* 0x00000010a1a17220 */ /* 0x000fc80000400000 */
[----:B--2---:R-:W-:-:S05]  /*9b10*/  FFMA R161, R162, R2, R161 ;  /* 0x00000002a2a17223 */ /* 0x004fca00000000a1 */
[----:B------:R-:W-:-:S05]  /*9b20*/  F2FP.BF16.F32.PACK_AB R161, RZ, R161 ;  /* 0x000000a1ffa1723e */ /* 0x000fca00000010ff */
[----:B------:R1:W-:Y:S01]  /*9b30*/  @P2 STG.E.U16 desc[UR36][R4.64+0x12], R161 ;  /* 0x000012a104002986 */ /* 0x0003e2000c101524 */
[----:B------:R-:W-:Y:S05]  /*9b40*/  @!P1 BRA `(.L_x_45) ;  /* 0x0000000000049947 */ /* 0x000fea0003800000 */
[----:B------:R2:W5:Y:S02]  /*9b50*/  LDG.E.LTC128B.U16 R23, desc[UR36][R8.64+0x10] ;  /* 0x0000102408177981 */ /* 0x000564000c1e1520 */
.L_x_45:
[----:B------:R-:W-:Y:S05]  /*9b60*/  BSYNC B1 ;  /* 0x0000000000017941 */ /* 0x000fea0003800000 */
.L_x_44:
[----:B------:R-:W3:Y:S01]  /*9b70*/  LDL.LU R162, [R1+0x18] ;  /* 0x0000180001a27983 */ /* 0x000ee20000300800 */
[----:B-1---5:R-:W-:Y:S01]  /*9b80*/  IMAD.U32 R161, R23, 0x10000, RZ ;  /* 0x0001000017a17824 */ /* 0x022fe200078e00ff */
[----:B------:R-:W-:Y:S01]  /*9b90*/  ISETP.GT.AND P2, PT, R0, 0x9, P0 ;  /* 0x000000090000780c */ /* 0x000fe20000744270 */
[----:B------:R-:W-:Y:S02]  /*9ba0*/  BSSY B1, `(.L_x_46) ;  /* 0x0000007000017945 */ /* 0x000fe40003800000 */
[----:B------:R-:W-:-:S04]  /*9bb0*/  FMUL R161, R161, R16 ;  /* 0x00000010a1a17220 */ /* 0x000fc80000400000 */
[----:B---3--:R-:W-:-:S05]  /*9bc0*/  FFMA R161, R162, R2, R161 ;  /* 0x00000002a2a17223 */ /* 0x008fca00000000a1 */
[----:B------:R-:W-:-:S05]  /*9bd0*/  F2FP.BF16.F32.PACK_AB R161, RZ, R161 ;  /* 0x000000a1ffa1723e */ /* 0x000fca00000010ff */
[----:B------:R1:W-:Y:S01]  /*9be0*/  @P1 STG.E.U16 desc[UR36][R6.64+0x10], R161 ;  /* 0x000010a106001986 */ /* 0x0003e2000c101524 */
[----:B------:R-:W-:Y:S05]  /*9bf0*/  @!P2 BRA `(.L_x_47) ;  /* 0x000000000004a947 */ /* 0x000fea0003800000 */
[----:B------:R3:W5:Y:S02]  /*9c00*/  LDG.E.LTC128B.U16 R23, desc[UR36][R8.64+0x12] ;  /* 0x0000122408177981 */ /* 0x000764000c1e1520 */
.L_x_47:
[----:B------:R-:W-:Y:S05]  /*9c10*/  BSYNC B1 ;  /* 0x0000000000017941 */ /* 0x000fea0003800000 */
.L_x_46:
[----:B------:R-:W2:Y:S01]  /*9c20*/  LDL.LU R162, [R1+0x1c] ;  /* 0x00001c0001a27983 */ /* 0x000ea20000300800 */
[----:B-1---5:R-:W-:Y:S01]  /*9c30*/  SHF.L.U32 R161, R23, 0x10, RZ ;  /* 0x0000001017a17819 */ /* 0x022fe200000006ff */
[----:B------:R-:W-:Y:S01]  /*9c40*/  BSSY B1, `(.L_x_48) ;  /* 0x0000008000017945 */ /* 0x000fe20003800000 */
[----:B------:R-:W-:-:S03]  /*9c50*/  ISETP.GT.AND P1, PT, R0, 0x10, P3 ;  /* 0x000000100000780c */ /* 0x000fc60001f24270 */
[----:B------:R-:W-:-:S04]  /*9c60*/  FMUL R161, R161, R16 ;  /* 0x00000010a1a17220 */ /* 0x000fc80000400000 */
[----:B--2---:R-:W-:-:S05]  /*9c70*/  FFMA R161, R162, R2, R161 ;  /* 0x00000002a2a17223 */ /* 0x004fca00000000a1 */
[----:B------:R-:W-:-:S05]  /*9c80*/  F2FP.BF16.F32.PACK_AB R161, RZ, R161 ;  /* 0x000000a1ffa1723e */ /* 0x000fca00000010ff */
[----:B------:R1:W-:Y:S01]  /*9c90*/  @P2 STG.E.U16 desc[UR36][R6.64+0x12], R161 ;  /* 0x000012a106002986 */ /* 0x0003e2000c101524 */
[----:B------:R-:W-:Y:S05]  /*9ca0*/  @!P1 BRA `(.L_x_49) ;  /* 0x0000000000049947 */ /* 0x000fea0003800000 */
[----:B------:R2:W5:Y:S02]  /*9cb0*/  LDG.E.LTC128B.U16 R23, desc[UR36][R10.64+0x20] ;  /* 0x000020240a177981 */ /* 0x000564000c1e1520 */
.L_x_49:
[----:B------:R-:W-:Y:S05]  /*9cc0*/  BSYNC B1 ;  /* 0x0000000000017941 */ /* 0x000fea0003800000 */
.L_x_48:
        /* <DEDUP_REMOVED lines=10> */
.L_x_51:
[----:B------:R-:W-:Y:S05]  /*9d70*/  BSYNC B1 ;  /* 0x0000000000017941 */ /* 0x000fea0003800000 */
.L_x_50:
        /* <DEDUP_REMOVED lines=10> */
.L_x_53:
[----:B------:R-:W-:Y:S05]  /*9e20*/  BSYNC B1 ;  /* 0x0000000000017941 */ /* 0x000fea0003800000 */
.L_x_52:
        /* <DEDUP_REMOVED lines=10> */
.L_x_55:
[----:B------:R-:W-:Y:S05]  /*9ed0*/  BSYNC B1 ;  /* 0x0000000000017941 */ /* 0x000fea0003800000 */
.L_x_54:
        /* <DEDUP_REMOVED lines=10> */
.L_x_57:
[----:B------:R-:W-:Y:S05]  /*9f80*/  BSYNC B1 ;  /* 0x0000000000017941 */ /* 0x000fea0003800000 */
.L_x_56:
        /* <DEDUP_REMOVED lines=10> */
.L_x_59:
[----:B------:R-:W-:Y:S05]  /*a030*/  BSYNC B1 ;  /* 0x0000000000017941 */ /* 0x000fea0003800000 */
.L_x_58:
        /* <DEDUP_REMOVED lines=10> */
.L_x_61:
[----:B------:R-:W-:Y:S05]  /*a0e0*/  BSYNC B1 ;  /* 0x0000000000017941 */ /* 0x000fea0003800000 */
.L_x_60:
        /* <DEDUP_REMOVED lines=10> */
.L_x_63:
[----:B------:R-:W-:Y:S05]  /*a190*/  BSYNC B1 ;  /* 0x0000000000017941 */ /* 0x000fea0003800000 */
.L_x_62:
        /* <DEDUP_REMOVED lines=10> */
.L_x_65:
[----:B------:R-:W-:Y:S05]  /*a240*/  BSYNC B1 ;  /* 0x0000000000017941 */ /* 0x000fea0003800000 */
.L_x_64:
        /* <DEDUP_REMOVED lines=10> */
.L_x_67:
[----:B------:R-:W-:Y:S05]  /*a2f0*/  BSYNC B1 ;  /* 0x0000000000017941 */ /* 0x000fea0003800000 */
.L_x_66:
        /* <DEDUP_REMOVED lines=10> */
.L_x_69:
[----:B------:R-:W-:Y:S05]  /*a3a0*/  BSYNC B1 ;  /* 0x0000000000017941 */ /* 0x000fea0003800000 */
.L_x_68:
        /* <DEDUP_REMOVED lines=10> */
.L_x_71:
[----:B------:R-:W-:Y:S05]  /*a450*/  BSYNC B1 ;  /* 0x0000000000017941 */ /* 0x000fea0003800000 */
.L_x_70:
        /* <DEDUP_REMOVED lines=10> */
.L_x_73:
[----:B------:R-:W-:Y:S05]  /*a500*/  BSYNC B1 ;  /* 0x0000000000017941 */ /* 0x000fea0003800000 */
.L_x_72:
        /* <DEDUP_REMOVED lines=10> */
.L_x_75:
[----:B------:R-:W-:Y:S05]  /*a5b0*/  BSYNC B1 ;  /* 0x0000000000017941 */ /* 0x000fea0003800000 */
.L_x_74:
        /* <DEDUP_REMOVED lines=10> */
.L_x_77:
[----:B------:R-:W-:Y:S05]  /*a660*/  BSYNC B1 ;  /* 0x0000000000017941 */ /* 0x000fea0003800000 */
.L_x_76:
        /* <DEDUP_REMOVED lines=10> */
.L_x_79:
[----:B------:R-:W-:Y:S05]  /*a710*/  BSYNC B1 ;  /* 0x0000000000017941 */ /* 0x000fea0003800000 */
.L_x_78:
        /* <DEDUP_REMOVED lines=10> */
.L_x_81:
[----:B------:R-:W-:Y:S05]  /*a7c0*/  BSYNC B1 ;  /* 0x0000000000017941 */ /* 0x000fea0003800000 */
.L_x_80:
        /* <DEDUP_REMOVED lines=10> */
.L_x_83:
[----:B------:R-:W-:Y:S05]  /*a870*/  BSYNC B1 ;  /* 0x0000000000017941 */ /* 0x000fea0003800000 */
.L_x_82:
        /* <DEDUP_REMOVED lines=10> */
.L_x_85:
[----:B------:R-:W-:Y:S05]  /*a920*/  BSYNC B1 ;  /* 0x0000000000017941 */ /* 0x000fea0003800000 */
.L_x_84:
        /* <DEDUP_REMOVED lines=10> */
.L_x_87:
[----:B------:R-:W-:Y:S05]  /*a9d0*/  BSYNC B1 ;  /* 0x0000000000017941 */ /* 0x000fea0003800000 */
.L_x_86:
        /* <DEDUP_REMOVED lines=10> */
.L_x_89:
[----:B------:R-:W-:Y:S05]  /*aa80*/  BSYNC B1 ;  /* 0x0000000000017941 */ /* 0x000fea0003800000 */
.L_x_88:
        /* <DEDUP_REMOVED lines=10> */
.L_x_91:
[----:B------:R-:W-:Y:S05]  /*ab30*/  BSYNC B1 ;  /* 0x0000000000017941 */ /* 0x000fea0003800000 */
.L_x_90:
        /* <DEDUP_REMOVED lines=10> */
.L_x_93:
[----:B------:R-:W-:Y:S05]  /*abe0*/  BSYNC B1 ;  /* 0x0000000000017941 */ /* 0x000fea0003800000 */
.L_x_92:
        /* <DEDUP_REMOVED lines=10> */
.L_x_95:
[----:B------:R-:W-:Y:S05]  /*ac90*/  BSYNC B1 ;  /* 0x0000000000017941 */ /* 0x000fea0003800000 */
.L_x_94:
        /* <DEDUP_REMOVED lines=10> */
.L_x_97:
[----:B------:R-:W-:Y:S05]  /*ad40*/  BSYNC B1 ;  /* 0x0000000000017941 */ /* 0x000fea0003800000 */
.L_x_96:
        /* <DEDUP_REMOVED lines=10> */
.L_x_99:
[----:B------:R-:W-:Y:S05]  /*adf0*/  BSYNC B1 ;  /* 0x0000000000017941 */ /* 0x000fea0003800000 */
.L_x_98:
        /* <DEDUP_REMOVED lines=10> */
.L_x_101:
[----:B------:R-:W-:Y:S05]  /*aea0*/  BSYNC B1 ;  /* 0x0000000000017941 */ /* 0x000fea0003800000 */
.L_x_100:
        /* <DEDUP_REMOVED lines=10> */
.L_x_103:
[----:B------:R-:W-:Y:S05]  /*af50*/  BSYNC B1 ;  /* 0x0000000000017941 */ /* 0x000fea0003800000 */
.L_x_102:
        /* <DEDUP_REMOVED lines=10> */
.L_x_105:
[----:B------:R-:W-:Y:S05]  /*b000*/  BSYNC B1 ;  /* 0x0000000000017941 */ /* 0x000fea0003800000 */
.L_x_104:
        /* <DEDUP_REMOVED lines=10> */
.L_x_107:
[----:B------:R-:W-:Y:S05]  /*b0b0*/  BSYNC B1 ;  /* 0x0000000000017941 */ /* 0x000fea0003800000 */
.L_x_106:
        /* <DEDUP_REMOVED lines=10> */
.L_x_109:
[----:B------:R-:W-:Y:S05]  /*b160*/  BSYNC B1 ;  /* 0x0000000000017941 */ /* 0x000fea0003800000 */
.L_x_108:
        /* <DEDUP_REMOVED lines=10> */
.L_x_111:
[----:B------:R-:W-:Y:S05]  /*b210*/  BSYNC B1 ;  /* 0x0000000000017941 */ /* 0x000fea0003800000 */
.L_x_110:
        /* <DEDUP_REMOVED lines=10> */
.L_x_113:
[----:B------:R-:W-:Y:S05]  /*b2c0*/  BSYNC B1 ;  /* 0x0000000000017941 */ /* 0x000fea0003800000 */
.L_x_112:
        /* <DEDUP_REMOVED lines=10> */
.L_x_115:
[----:B------:R-:W-:Y:S05]  /*b370*/  BSYNC B1 ;  /* 0x0000000000017941 */ /* 0x000fea0003800000 */
.L_x_114:
        /* <DEDUP_REMOVED lines=10> */
.L_x_117:
[----:B------:R-:W-:Y:S05]  /*b420*/  BSYNC B1 ;  /* 0x0000000000017941 */ /* 0x000fea0003800000 */
.L_x_116:
        /* <DEDUP_REMOVED lines=10> */
.L_x_119:
[----:B------:R-:W-:Y:S05]  /*b4d0*/  BSYNC B1 ;  /* 0x0000000000017941 */ /* 0x000fea0003800000 */
.L_x_118:
        /* <DEDUP_REMOVED lines=10> */
.L_x_121:
[----:B------:R-:W-:Y:S05]  /*b580*/  BSYNC B1 ;  /* 0x0000000000017941 */ /* 0x000fea0003800000 */
.L_x_120:
        /* <DEDUP_REMOVED lines=10> */
.L_x_123:
[----:B------:R-:W-:Y:S05]  /*b630*/  BSYNC B1 ;  /* 0x0000000000017941 */ /* 0x000fea0003800000 */
.L_x_122:
        /* <DEDUP_REMOVED lines=10> */
.L_x_125:
[----:B------:R-:W-:Y:S05]  /*b6e0*/  BSYNC B1 ;  /* 0x0000000000017941 */ /* 0x000fea0003800000 */
.L_x_124:
        /* <DEDUP_REMOVED lines=10> */
.L_x_127:
[----:B------:R-:W-:Y:S05]  /*b790*/  BSYNC B1 ;  /* 0x0000000000017941 */ /* 0x000fea0003800000 */
.L_x_126:
        /* <DEDUP_REMOVED lines=10> */
.L_x_129:
[----:B------:R-:W-:Y:S05]  /*b840*/  BSYNC B1 ;  /* 0x0000000000017941 */ /* 0x000fea0003800000 */
.L_x_128:
        /* <DEDUP_REMOVED lines=10> */
.L_x_131:
[----:B------:R-:W-:Y:S05]  /*b8f0*/  BSYNC B1 ;  /* 0x0000000000017941 */ /* 0x000fea0003800000 */
.L_x_130:
        /* <DEDUP_REMOVED lines=10> */
.L_x_133:
[----:B------:R-:W-:Y:S05]  /*b9a0*/  BSYNC B1 ;  /* 0x0000000000017941 */ /* 0x000fea0003800000 */
.L_x_132:
        /* <DEDUP_REMOVED lines=10> */
.L_x_135:
[----:B------:R-:W-:Y:S05]  /*ba50*/  BSYNC B1 ;  /* 0x0000000000017941 */ /* 0x000fea0003800000 */
.L_x_134:
        /* <DEDUP_REMOVED lines=10> */
.L_x_137:
[----:B------:R-:W-:Y:S05]  /*bb00*/  BSYNC B1 ;  /* 0x0000000000017941 */ /* 0x000fea0003800000 */
.L_x_136:
        /* <DEDUP_REMOVED lines=10> */
.L_x_139:
[----:B------:R-:W-:Y:S05]  /*bbb0*/  BSYNC B1 ;  /* 0x0000000000017941 */ /* 0x000fea0003800000 */
.L_x_138:
        /* <DEDUP_REMOVED lines=10> */
.L_x_141:
[----:B------:R-:W-:Y:S05]  /*bc60*/  BSYNC B1 ;  /* 0x0000000000017941 */ /* 0x000fea0003800000 */
.L_x_140:
        /* <DEDUP_REMOVED lines=10> */
.L_x_143:
[----:B------:R-:W-:Y:S05]  /*bd10*/  BSYNC B1 ;  /* 0x0000000000017941 */ /* 0x000fea0003800000 */
.L_x_142:
        /* <DEDUP_REMOVED lines=10> */
.L_x_145:
[----:B------:R-:W-:Y:S05]  /*bdc0*/  BSYNC B1 ;  /* 0x0000000000017941 */ /* 0x000fea0003800000 */
.L_x_144:
        /* <DEDUP_REMOVED lines=10> */
.L_x_147:
[----:B------:R-:W-:Y:S05]  /*be70*/  BSYNC B1 ;  /* 0x0000000000017941 */ /* 0x000fea0003800000 */
.L_x_146:
        /* <DEDUP_REMOVED lines=10> */
.L_x_149:
[----:B------:R-:W-:Y:S05]  /*bf20*/  BSYNC B1 ;  /* 0x0000000000017941 */ /* 0x000fea0003800000 */
.L_x_148:
        /* <DEDUP_REMOVED lines=10> */
.L_x_151:
[----:B------:R-:W-:Y:S05]  /*bfd0*/  BSYNC B1 ;  /* 0x0000000000017941 */ /* 0x000fea0003800000 */
.L_x_150:
        /* <DEDUP_REMOVED lines=10> */
.L_x_153:
[----:B------:R-:W-:Y:S05]  /*c080*/  BSYNC B1 ;  /* 0x0000000000017941 */ /* 0x000fea0003800000 */
.L_x_152:
        /* <DEDUP_REMOVED lines=10> */
.L_x_155:
[----:B------:R-:W-:Y:S05]  /*c130*/  BSYNC B1 ;  /* 0x0000000000017941 */ /* 0x000fea0003800000 */
.L_x_154:
        /* <DEDUP_REMOVED lines=10> */
.L_x_157:
[----:B------:R-:W-:Y:S05]  /*c1e0*/  BSYNC B1 ;  /* 0x0000000000017941 */ /* 0x000fea0003800000 */
.L_x_156:
        /* <DEDUP_REMOVED lines=10> */
.L_x_159:
[----:B------:R-:W-:Y:S05]  /*c290*/  BSYNC B1 ;  /* 0x0000000000017941 */ /* 0x000fea0003800000 */
.L_x_158:
        /* <DEDUP_REMOVED lines=10> */
.L_x_161:
[----:B------:R-:W-:Y:S05]  /*c340*/  BSYNC B1 ;  /* 0x0000000000017941 */ /* 0x000fea0003800000 */
.L_x_160:
        /* <DEDUP_REMOVED lines=10> */
.L_x_163:
[----:B------:R-:W-:Y:S05]  /*c3f0*/  BSYNC B1 ;  /* 0x0000000000017941 */ /* 0x000fea0003800000 */
.L_x_162:
        /* <DEDUP_REMOVED lines=10> */
.L_x_165:
[----:B------:R-:W-:Y:S05]  /*c4a0*/  BSYNC B1 ;  /* 0x0000000000017941 */ /* 0x000fea0003800000 */
.L_x_164:
        /* <DEDUP_REMOVED lines=10> */
.L_x_167:
[----:B------:R-:W-:Y:S05]  /*c550*/  BSYNC B1 ;  /* 0x0000000000017941 */ /* 0x000fea0003800000 */
.L_x_166:
        /* <DEDUP_REMOVED lines=10> */
.L_x_169:
[----:B------:R-:W-:Y:S05]  /*c600*/  BSYNC B1 ;  /* 0x0000000000017941 */ /* 0x000fea0003800000 */
.L_x_168:
        /* <DEDUP_REMOVED lines=10> */
.L_x_171:
[----:B------:R-:W-:Y:S05]  /*c6b0*/  BSYNC B1 ;  /* 0x0000000000017941 */ /* 0x000fea0003800000 */
.L_x_170:
        /* <DEDUP_REMOVED lines=10> */
.L_x_173:
[----:B------:R-:W-:Y:S05]  /*c760*/  BSYNC B1 ;  /* 0x0000000000017941 */ /* 0x000fea0003800000 */
.L_x_172:
        /* <DEDUP_REMOVED lines=10> */
.L_x_175:
[----:B------:R-:W-:Y:S05]  /*c810*/  BSYNC B1 ;  /* 0x0000000000017941 */ /* 0x000fea0003800000 */
.L_x_174:
        /* <DEDUP_REMOVED lines=10> */
.L_x_177:
[----:B------:R-:W-:Y:S05]  /*c8c0*/  BSYNC B1 ;  /* 0x0000000000017941 */ /* 0x000fea0003800000 */
.L_x_176:
        /* <DEDUP_REMOVED lines=10> */
.L_x_179:
[----:B------:R-:W-:Y:S05]  /*c970*/  BSYNC B1 ;  /* 0x0000000000017941 */ /* 0x000fea0003800000 */
.L_x_178:
        /* <DEDUP_REMOVED lines=10> */
.L_x_181:
[----:B------:R-:W-:Y:S05]  /*ca20*/  BSYNC B1 ;  /* 0x0000000000017941 */ /* 0x000fea0003800000 */
.L_x_180:
        /* <DEDUP_REMOVED lines=10> */
.L_x_183:
[----:B------:R-:W-:Y:S05]  /*cad0*/  BSYNC B1 ;  /* 0x0000000000017941 */ /* 0x000fea0003800000 */
.L_x_182:
        /* <DEDUP_REMOVED lines=10> */
.L_x_185:
[----:B------:R-:W-:Y:S05]  /*cb80*/  BSYNC B1 ;  /* 0x0000000000017941 */ /* 0x000fea0003800000 */
.L_x_184:
        /* <DEDUP_REMOVED lines=10> */
.L_x_187:
[----:B------:R-:W-:Y:S05]  /*cc30*/  BSYNC B1 ;  /* 0x0000000000017941 */ /* 0x000fea0003800000 */
.L_x_186:
        /* <DEDUP_REMOVED lines=10> */
.L_x_189:
[----:B------:R-:W-:Y:S05]  /*cce0*/  BSYNC B1 ;  /* 0x0000000000017941 */ /* 0x000fea0003800000 */
.L_x_188:
        /* <DEDUP_REMOVED lines=10> */
.L_x_191:
[----:B------:R-:W-:Y:S05]  /*cd90*/  BSYNC B1 ;  /* 0x0000000000017941 */ /* 0x000fea0003800000 */
.L_x_190:
        /* <DEDUP_REMOVED lines=10> */
.L_x_193:
[----:B------:R-:W-:Y:S05]  /*ce40*/  BSYNC B1 ;  /* 0x0000000000017941 */ /* 0x000fea0003800000 */
.L_x_192:
        /* <DEDUP_REMOVED lines=10> */
.L_x_195:
[----:B------:R-:W-:Y:S05]  /*cef0*/  BSYNC B1 ;  /* 0x0000000000017941 */ /* 0x000fea0003800000 */
.L_x_194:
        /* <DEDUP_REMOVED lines=10> */
.L_x_197:
[----:B------:R-:W-:Y:S05]  /*cfa0*/  BSYNC B1 ;  /* 0x0000000000017941 */ /* 0x000fea0003800000 */
.L_x_196:
        /* <DEDUP_REMOVED lines=10> */
.L_x_199:
[----:B------:R-:W-:Y:S05]  /*d050*/  BSYNC B1 ;  /* 0x0000000000017941 */ /* 0x000fea0003800000 */
.L_x_198:
        /* <DEDUP_REMOVED lines=10> */
.L_x_201:
[----:B------:R-:W-:Y:S05]  /*d100*/  BSYNC B1 ;  /* 0x0000000000017941 */ /* 0x000fea0003800000 */
.L_x_200:
        /* <DEDUP_REMOVED lines=10> */
.L_x_203:
[----:B------:R-:W-:Y:S05]  /*d1b0*/  BSYNC B1 ;  /* 0x0000000000017941 */ /* 0x000fea0003800000 */
.L_x_202:
        /* <DEDUP_REMOVED lines=10> */
.L_x_205:
[----:B------:R-:W-:Y:S05]  /*d260*/  BSYNC B1 ;  /* 0x0000000000017941 */ /* 0x000fea0003800000 */
.L_x_204:
        /* <DEDUP_REMOVED lines=10> */
.L_x_207:
[----:B------:R-:W-:Y:S05]  /*d310*/  BSYNC B1 ;  /* 0x0000000000017941 */ /* 0x000fea0003800000 */
.L_x_206:
        /* <DEDUP_REMOVED lines=10> */
.L_x_209:
[----:B------:R-:W-:Y:S05]  /*d3c0*/  BSYNC B1 ;  /* 0x0000000000017941 */ /* 0x000fea0003800000 */
.L_x_208:
        /* <DEDUP_REMOVED lines=10> */
.L_x_211:
[----:B------:R-:W-:Y:S05]  /*d470*/  BSYNC B1 ;  /* 0x0000000000017941 */ /* 0x000fea0003800000 */
.L_x_210:
        /* <DEDUP_REMOVED lines=10> */
.L_x_213:
[----:B------:R-:W-:Y:S05]  /*d520*/  BSYNC B1 ;  /* 0x0000000000017941 */ /* 0x000fea0003800000 */
.L_x_212:
        /* <DEDUP_REMOVED lines=10> */
.L_x_215:
[----:B------:R-:W-:Y:S05]  /*d5d0*/  BSYNC B1 ;  /* 0x0000000000017941 */ /* 0x000fea0003800000 */
.L_x_214:
        /* <DEDUP_REMOVED lines=10> */
.L_x_217:
[----:B------:R-:W-:Y:S05]  /*d680*/  BSYNC B1 ;  /* 0x0000000000017941 */ /* 0x000fea0003800000 */
.L_x_216:
        /* <DEDUP_REMOVED lines=10> */
.L_x_219:
[----:B------:R-:W-:Y:S05]  /*d730*/  BSYNC B1 ;  /* 0x0000000000017941 */ /* 0x000fea0003800000 */
.L_x_218:
        /* <DEDUP_REMOVED lines=10> */
.L_x_221:
[----:B------:R-:W-:Y:S05]  /*d7e0*/  BSYNC B1 ;  /* 0x0000000000017941 */ /* 0x000fea0003800000 */
.L_x_220:
        /* <DEDUP_REMOVED lines=10> */
.L_x_223:
[----:B------:R-:W-:Y:S05]  /*d890*/  BSYNC B1 ;  /* 0x0000000000017941 */ /* 0x000fea0003800000 */
.L_x_222:
        /* <DEDUP_REMOVED lines=10> */
.L_x_225:
[----:B------:R-:W-:Y:S05]  /*d940*/  BSYNC B1 ;  /* 0x0000000000017941 */ /* 0x000fea0003800000 */
.L_x_224:
        /* <DEDUP_REMOVED lines=10> */
.L_x_227:
[----:B------:R-:W-:Y:S05]  /*d9f0*/  BSYNC B1 ;  /* 0x0000000000017941 */ /* 0x000fea0003800000 */
.L_x_226:
        /* <DEDUP_REMOVED lines=10> */
.L_x_229:
[----:B------:R-:W-:Y:S05]  /*daa0*/  BSYNC B1 ;  /* 0x0000000000017941 */ /* 0x000fea0003800000 */
.L_x_228:
        /* <DEDUP_REMOVED lines=10> */
.L_x_231:
[----:B------:R-:W-:Y:S05]  /*db50*/  BSYNC B1 ;  /* 0x0000000000017941 */ /* 0x000fea0003800000 */
.L_x_230:
        /* <DEDUP_REMOVED lines=10> */
.L_x_233:
[----:B------:R-:W-:Y:S05]  /*dc00*/  BSYNC B1 ;  /* 0x0000000000017941 */ /* 0x000fea0003800000 */
.L_x_232:
        /* <DEDUP_REMOVED lines=10> */
.L_x_235:
[----:B------:R-:W-:Y:S05]  /*dcb0*/  BSYNC B1 ;  /* 0x0000000000017941 */ /* 0x000fea0003800000 */
.L_x_234:
        /* <DEDUP_REMOVED lines=10> */
.L_x_237:
[----:B------:R-:W-:Y:S05]  /*dd60*/  BSYNC B1 ;  /* 0x0000000000017941 */ /* 0x000fea0003800000 */
.L_x_236:
        /* <DEDUP_REMOVED lines=10> */
.L_x_239:
[----:B------:R-:W-:Y:S05]  /*de10*/  BSYNC B1 ;  /* 0x0000000000017941 */ /* 0x000fea0003800000 */
.L_x_238:
        /* <DEDUP_REMOVED lines=10> */
.L_x_241:
[----:B------:R-:W-:Y:S05]  /*dec0*/  BSYNC B1 ;  /* 0x0000000000017941 */ /* 0x000fea0003800000 */
.L_x_240:
        /* <DEDUP_REMOVED lines=10> */
.L_x_243:
[----:B------:R-:W-:Y:S05]  /*df70*/  BSYNC B1 ;  /* 0x0000000000017941 */ /* 0x000fea0003800000 */
.L_x_242:
        /* <DEDUP_REMOVED lines=10> */
.L_x_245:
[----:B------:R-:W-:Y:S05]  /*e020*/  BSYNC B1 ;  /* 0x0000000000017941 */ /* 0x000fea0003800000 */
.L_x_244:
        /* <DEDUP_REMOVED lines=10> */
.L_x_247:
[----:B------:R-:W-:Y:S05]  /*e0d0*/  BSYNC B1 ;  /* 0x0000000000017941 */ /* 0x000fea0003800000 */
.L_x_246:
        /* <DEDUP_REMOVED lines=10> */
.L_x_249:
[----:B------:R-:W-:Y:S05]  /*e180*/  BSYNC B1 ;  /* 0x0000000000017941 */ /* 0x000fea0003800000 */
.L_x_248:
        /* <DEDUP_REMOVED lines=10> */
.L_x_251:
[----:B------:R-:W-:Y:S05]  /*e230*/  BSYNC B1 ;  /* 0x0000000000017941 */ /* 0x000fea0003800000 */
.L_x_250:
        /* <DEDUP_REMOVED lines=10> */
.L_x_253:
[----:B------:R-:W-:Y:S05]  /*e2e0*/  BSYNC B1 ;  /* 0x0000000000017941 */ /* 0x000fea0003800000 */
.L_x_252:
        /* <DEDUP_REMOVED lines=10> */
.L_x_255:
[----:B------:R-:W-:Y:S05]  /*e390*/  BSYNC B1 ;  /* 0x0000000000017941 */ /* 0x000fea0003800000 */
.L_x_254:
        /* <DEDUP_REMOVED lines=10> */
.L_x_257:
[----:B------:R-:W-:Y:S05]  /*e440*/  BSYNC B1 ;  /* 0x0000000000017941 */ /* 0x000fea0003800000 */
.L_x_256:
        /* <DEDUP_REMOVED lines=10> */
.L_x_259:
[----:B------:R-:W-:Y:S05]  /*e4f0*/  BSYNC B1 ;  /* 0x0000000000017941 */ /* 0x000fea0003800000 */
.L_x_258:
        /* <DEDUP_REMOVED lines=10> */
.L_x_261:
[----:B------:R-:W-:Y:S05]  /*e5a0*/  BSYNC B1 ;  /* 0x0000000000017941 */ /* 0x000fea0003800000 */
.L_x_260:
        /* <DEDUP_REMOVED lines=10> */
.L_x_263:
[----:B------:R-:W-:Y:S05]  /*e650*/  BSYNC B1 ;  /* 0x0000000000017941 */ /* 0x000fea0003800000 */
.L_x_262:
        /* <DEDUP_REMOVED lines=10> */
.L_x_265:
[----:B------:R-:W-:Y:S05]  /*e700*/  BSYNC B1 ;  /* 0x0000000000017941 */ /* 0x000fea0003800000 */
.L_x_264:
        /* <DEDUP_REMOVED lines=10> */
.L_x_267:
[----:B------:R-:W-:Y:S05]  /*e7b0*/  BSYNC B1 ;  /* 0x0000000000017941 */ /* 0x000fea0003800000 */
.L_x_266:
        /* <DEDUP_REMOVED lines=10> */
.L_x_269:
[----:B------:R-:W-:Y:S05]  /*e860*/  BSYNC B1 ;  /* 0x0000000000017941 */ /* 0x000fea0003800000 */
.L_x_268:
        /* <DEDUP_REMOVED lines=10> */
.L_x_271:
[----:B------:R-:W-:Y:S05]  /*e910*/  BSYNC B1 ;  /* 0x0000000000017941 */ /* 0x000fea0003800000 */
.L_x_270:
        /* <DEDUP_REMOVED lines=10> */
.L_x_273:
[----:B------:R-:W-:Y:S05]  /*e9c0*/  BSYNC B1 ;  /* 0x0000000000017941 */ /* 0x000fea0003800000 */
.L_x_272:
        /* <DEDUP_REMOVED lines=10> */
.L_x_275:
[----:B------:R-:W-:Y:S05]  /*ea70*/  BSYNC B1 ;  /* 0x0000000000017941 */ /* 0x000fea0003800000 */
.L_x_274:
        /* <DEDUP_REMOVED lines=10> */
.L_x_277:
[----:B------:R-:W-:Y:S05]  /*eb20*/  BSYNC B1 ;  /* 0x0000000000017941 */ /* 0x000fea0003800000 */
.L_x_276:
        /* <DEDUP_REMOVED lines=10> */
.L_x_279:
[----:B------:R-:W-:Y:S05]  /*ebd0*/  BSYNC B1 ;  /* 0x0000000000017941 */ /* 0x000fea0003800000 */
.L_x_278:
        /* <DEDUP_REMOVED lines=10> */
.L_x_281:
[----:B------:R-:W-:Y:S05]  /*ec80*/  BSYNC B1 ;  /* 0x0000000000017941 */ /* 0x000fea0003800000 */
.L_x_280:
        /* <DEDUP_REMOVED lines=10> */
.L_x_283:
[----:B------:R-:W-:Y:S05]  /*ed30*/  BSYNC B1 ;  /* 0x0000000000017941 */ /* 0x000fea0003800000 */
.L_x_282:
[----:B0-234-:R-:W2:Y:S01]  /*ed40*/  LDL.LU R10, [R1+0x1f4] ;  /* 0x0001f400010a7983 */ /* 0x01dea20000300800 */
[----:B-----5:R-:W-:Y:S01]  /*ed50*/  IMAD.U32 R11, R23, 0x10000, RZ ;  /* 0x00010000170b7824 */ /* 0x020fe200078e00ff */
        /* <DEDUP_REMOVED lines=8> */
.L_x_285:
[----:B------:R-:W-:Y:S05]  /*ede0*/  BSYNC B1 ;  /* 0x0000000000017941 */ /* 0x000fea0003800000 */
.L_x_284:
[----:B------:R-:W3:Y:S01]  /*edf0*/  LDL.LU R10, [R1+0x1f8] ;  /* 0x0001f800010a7983 */ /* 0x000ee20000300800 */
[----:B0----5:R-:W-:Y:S01]  /*ee00*/  IMAD.U32 R11, R23, 0x10000, RZ ;  /* 0x00010000170b7824 */ /* 0x021fe200078e00ff */
[----:B------:R-:W-:Y:S01]  /*ee10*/  ISETP.GT.AND P1, PT, R0, 0xf9, P0 ;  /* 0x000000f90000780c */ /* 0x000fe20000724270 */
[----:B------:R-:W-:Y:S01]  /*ee20*/  BSSY B1, `(.L_x_286) ;  /* 0x000000a000017945 */ /* 0x000fe20003800000 */
[----:B------:R-:W-:Y:S01]  /*ee30*/  IADD3 R169, P0, R3, 0x80, RZ ;  /* 0x0000008003a97810 */ /* 0x000fe20007f1e0ff */
[----:B------:R-:W-:-:S04]  /*ee40*/  FMUL R11, R11, R16 ;  /* 0x000000100b0b7220 */ /* 0x000fc80000400000 */
[----:B---3--:R-:W-:-:S05]  /*ee50*/  FFMA R11, R10, R2, R11 ;  /* 0x000000020a0b7223 */ /* 0x008fca000000000b */
[----:B------:R-:W-:-:S04]  /*ee60*/  F2FP.BF16.F32.PACK_AB R11, RZ, R11 ;  /* 0x0000000bff0b723e */ /* 0x000fc800000010ff */
[----:B------:R-:W-:Y:S02]  /*ee70*/  PRMT R3, R11, 0x7610, R3 ;  /* 0x000076100b037816 */ /* 0x000fe40000000003 */
[----:B------:R-:W-:-:S03]  /*ee80*/  IADD3.X R11, RZ, UR7, RZ, P0, !PT ;  /* 0x00000007ff0b7c10 */ /* 0x000fc600087fe4ff */
[----:B------:R0:W-:Y:S01]  /*ee90*/  @P2 STG.E.U16 desc[UR36][R6.64+0x1f0], R3 ;  /* 0x0001f00306002986 */ /* 0x0001e2000c101524 */
[----:B------:R-:W-:Y:S05]  /*eea0*/  @!P1 BRA `(.L_x_287) ;  /* 0x0000000000049947 */ /* 0x000fea0003800000 */
[----:B------:R3:W5:Y:S02]  /*eeb0*/  LDG.E.LTC128B.U16 R23, desc[UR36][R8.64+0x1f2] ;  /* 0x0001f22408177981 */ /* 0x000764000c1e1520 */
.L_x_287:
[----:B------:R-:W-:Y:S05]  /*eec0*/  BSYNC B1 ;  /* 0x0000000000017941 */ /* 0x000fea0003800000 */
.L_x_286:
[----:B------:R-:W4:Y:S01]  /*eed0*/  LDL.LU R10, [R1+0x1fc] ;  /* 0x0001fc00010a7983 */ /* 0x000f220000300800 */
[----:B0----5:R-:W-:Y:S01]  /*eee0*/  IMAD.U32 R3, R23, 0x10000, RZ ;  /* 0x0001000017037824 */ /* 0x021fe200078e00ff */
[----:B------:R-:W-:Y:S01]  /*eef0*/  ISETP.GT.AND P0, PT, R153, 0x80, PT ;  /* 0x000000809900780c */ /* 0x000fe20003f04270 */
[----:B--23--:R-:W-:Y:S02]  /*ef00*/  IMAD R8, R11, R14, RZ ;  /* 0x0000000e0b087224 */ /* 0x00cfe400078e02ff */
[----:B------:R-:W-:Y:S01]  /*ef10*/  FMUL R3, R3, R16 ;  /* 0x0000001003037220 */ /* 0x000fe20000400000 */
[----:B------:R-:W-:Y:S01]  /*ef20*/  ISETP.GT.AND P4, PT, R0, RZ, P0 ;  /* 0x000000ff0000720c */ /* 0x000fe20000784270 */
[C---:B------:R-:W-:Y:S02]  /*ef30*/  IMAD R167, R169.reuse, R15, R8 ;  /* 0x0000000fa9a77224 */ /* 0x040fe400078e0208 */
[----:B------:R-:W-:-:S04]  /*ef40*/  IMAD.WIDE.U32 R8, R169, R14, R20 ;  /* 0x0000000ea9087225 */ /* 0x000fc800078e0014 */
[----:B------:R-:W-:Y:S02]  /*ef50*/  IMAD.IADD R9, R9, 0x1, R167 ;  /* 0x0000000109097824 */ /* 0x000fe400078e02a7 */
[----:B----4-:R-:W-:Y:S01]  /*ef60*/  FFMA R3, R10, R2, R3 ;  /* 0x000000020a037223 */ /* 0x010fe20000000003 */
[----:B------:R-:W-:-:S04]  /*ef70*/  LEA R10, P2, R8, R12, 0x1 ;  /* 0x0000000c080a7211 */ /* 0x000fc800078408ff */
[----:B------:R-:W-:Y:S02]  /*ef80*/  F2FP.BF16.F32.PACK_AB R3, RZ, R3 ;  /* 0x00000003ff03723e */ /* 0x000fe400000010ff */
[--C-:B------:R-:W-:Y:S02]  /*ef90*/  LEA.HI.X R11, R8, R13, R9.reuse, 0x1, P2 ;  /* 0x0000000d080b7211 */ /* 0x100fe400010f0c09 */
[----:B------:R-:W-:-:S05]  /*efa0*/  PRMT R9, R3, 0x7610, R9 ;  /* 0x0000761003097816 */ /* 0x000fca0000000009 */
[----:B------:R0:W-:Y:S04]  /*efb0*/  @P1 STG.E.U16 desc[UR36][R6.64+0x1f2], R9 ;  /* 0x0001f20906001986 */ /* 0x0001e8000c101524 */
[----:B------:R-:W2:Y:S01]  /*efc0*/  @P4 LDG.E.LTC128B.U16 R23, desc[UR36][R10.64] ;  /* 0x000000240a174981 */ /* 0x000ea2000c1e1520 */
[----:B-1----:R-:W-:Y:S01]  /*efd0*/  IMAD.U32 R161, RZ, RZ, UR8 ;  /* 0x00000008ffa17e24 */ /* 0x002fe2000f8e00ff */
[----:B------:R-:W-:Y:S01]  /*efe0*/  ISETP.GT.AND P2, PT, R0, 0x1, P0 ;  /* 0x000000010000780c */ /* 0x000fe20000744270 */
[----:B------:R-:W-:Y:S01]  /*eff0*/  IMAD.U32 R165, RZ, RZ, UR8 ;  /* 0x00000008ffa57e24 */ /* 0x000fe2000f8e00ff */
[----:B------:R-:W-:Y:S01]  /*f000*/  BSSY B1, `(.L_x_288) ;  /* 0x0000013000017945 */ /* 0x000fe20003800000 */
[----:B------:R-:W-:Y:S01]  /*f010*/  IMAD.U32 R164, RZ, RZ, UR9 ;  /* 0x00000009ffa47e24 */ /* 0x000fe2000f8e00ff */
[----:B------:R-:W-:Y:S01]  /*f020*/  SHF.L.U32 R161, R161, 0x8, RZ ;  /* 0x00000008a1a17819 */ /* 0x000fe200000006ff */
[----:B0-----:R-:W-:-:S03]  /*f030*/  IMAD.WIDE.U32 R8, R169, R14, R18 ;  /* 0x0000000ea9087225 */ /* 0x001fc600078e0012 */
[----:B------:R-:W-:Y:S01]  /*f040*/  SHF.L.U64.HI R165, R165, 0x8, R164 ;  /* 0x00000008a5a57819 */ /* 0x000fe200000102a4 */
[----:B------:R-:W-:Y:S02]  /*f050*/  IMAD.IADD R9, R167, 0x1, R9 ;  /* 0x00000001a7097824 */ /* 0x000fe400078e0209 */
[----:B------:R-:W-:Y:S01]  /*f060*/  IMAD.WIDE.U32 R162, R22, UR43, R8 ;  /* 0x0000002b16a27c25 */ /* 0x000fe2000f8e0008 */
[----:B------:R-:W-:-:S03]  /*f070*/  IADD3 R8, P1, R161, R4, RZ ;  /* 0x00000004a1087210 */ /* 0x000fc60007f3e0ff */
[----:B------:R-:W-:Y:S01]  /*f080*/  IMAD.IADD R7, R159, 0x1, R163 ;  /* 0x000000019f077824 */ /* 0x000fe200078e02a3 */
[----:B------:R-:W-:Y:S01]  /*f090*/  LEA R6, P3, R162, R12, 0x1 ;  /* 0x0000000ca2067211 */ /* 0x000fe200078608ff */
[----:B------:R-:W-:-:S03]  /*f0a0*/  IMAD.X R9, R165, 0x1, R5, P1 ;  /* 0x00000001a5097824 */ /* 0x000fc600008e0605 */
[----:B------:R-:W-:Y:S02]  /*f0b0*/  LEA.HI.X R7, R162, R13, R7, 0x1, P3 ;  /* 0x0000000da2077211 */ /* 0x000fe400018f0c07 */
[----:B--2---:R-:W-:-:S05]  /*f0c0*/  SHF.L.U32 R3, R23, 0x10, RZ ;  /* 0x0000001017037819 */ /* 0x004fca00000006ff */
[----:B------:R-:W-:-:S04]  /*f0d0*/  FMUL R3, R3, R16 ;  /* 0x0000001003037220 */ /* 0x000fc80000400000 */
[----:B------:R-:W-:-:S05]  /*f0e0*/  FFMA R3, R24, R2, R3 ;  /* 0x0000000218037223 */ /* 0x000fca0000000003 */
[----:B------:R-:W-:-:S05]  /*f0f0*/  F2FP.BF16.F32.PACK_AB R3, RZ, R3 ;  /* 0x00000003ff03723e */ /* 0x000fca00000010ff */
[----:B------:R0:W-:Y:S01]  /*f100*/  @P4 STG.E.U16 desc[UR36][R8.64], R3 ;  /* 0x0000000308004986 */ /* 0x0001e2000c101524 */
[----:B------:R-:W-:Y:S05]  /*f110*/  @!P2 BRA `(.L_x_289) ;  /* 0x000000000004a947 */ /* 0x000fea0003800000 */
[----:B------:R1:W5:Y:S02]  /*f120*/  LDG.E.LTC128B.U16 R23, desc[UR36][R6.64+0x2] ;  /* 0x0000022406177981 */ /* 0x000364000c1e1520 */
.L_x_289:
[----:B------:R-:W-:Y:S05]  /*f130*/  BSYNC B1 ;  /* 0x0000000000017941 */ /* 0x000fea0003800000 */
.L_x_288:
[----:B0----5:R-:W-:Y:S01]  /*f140*/  IMAD.U32 R3, R23, 0x10000, RZ ;  /* 0x0001000017037824 */ /* 0x021fe200078e00ff */
[----:B------:R-:W-:Y:S01]  /*f150*/  ISETP.GT.AND P1, PT, R153, 0x88, PT ;  /* 0x000000889900780c */ /* 0x000fe20003f24270 */
[----:B------:R-:W-:Y:S01]  /*f160*/  IMAD.WIDE.U32 R14, R169, R14, R156 ;  /* 0x0000000ea90e7225 */ /* 0x000fe200078e009c */
[----:B------:R-:W-:Y:S03]  /*f170*/  BSSY B1, `(.L_x_290) ;  /* 0x0000010000017945 */ /* 0x000fe60003800000 */
[----:B------:R-:W-:Y:S01]  /*f180*/  FMUL R10, R3, R16 ;  /* 0x00000010030a7220 */ /* 0x000fe20000400000 */
[----:B------:R-:W-:Y:S02]  /*f190*/  ISETP.GT.AND P3, PT, R0, RZ, P1 ;  /* 0x000000ff0000720c */ /* 0x000fe40000f64270 */
[----:B------:R-:W-:Y:S01]  /*f1a0*/  IADD3 R154, P4, R154, R14, RZ ;  /* 0x0000000e9a9a7210 */ /* 0x000fe20007f9e0ff */
[----:B------:R-:W-:Y:S01]  /*f1b0*/  FFMA R10, R25, R2, R10 ;  /* 0x00000002190a7223 */ /* 0x000fe2000000000a */
[----:B------:R-:W-:-:S02]  /*f1c0*/  IADD3 R167, R167, R15, RZ ;  /* 0x0000000fa7a77210 */ /* 0x000fc40007ffe0ff */
[----:B------:R-:W-:Y:S02]  /*f1d0*/  IADD3 R14, P5, R18, R14, RZ ;  /* 0x0000000e120e7210 */ /* 0x000fe40007fbe0ff */
[----:B------:R-:W-:Y:S01]  /*f1e0*/  F2FP.BF16.F32.PACK_AB R3, RZ, R10 ;  /* 0x0000000aff03723e */ /* 0x000fe200000010ff */
[--C-:B------:R-:W-:Y:S01]  /*f1f0*/  IMAD.X R20, R167, 0x1, R21.reuse, P4 ;  /* 0x00000001a7147824 */ /* 0x100fe200020e0615 */
[C---:B------:R-:W-:Y:S02]  /*f200*/  LEA R10, P4, R154.reuse, R12, 0x1 ;  /* 0x0000000c9a0a7211 */ /* 0x040fe400078808ff */
[----:B------:R-:W-:Y:S02]  /*f210*/  PRMT R21, R3, 0x7610, R21 ;  /* 0x0000761003157816 */ /* 0x000fe40000000015 */
[----:B------:R-:W-:Y:S02]  /*f220*/  LEA.HI.X R11, R154, R13, R20, 0x1, P4 ;  /* 0x0000000d9a0b7211 */ /* 0x000fe400020f0c14 */
[----:B------:R-:W-:Y:S01]  /*f230*/  PRMT R3, R23, 0x7610, R3 ;  /* 0x0000761017037816 */ /* 0x000fe20000000003 */
[----:B------:R0:W-:Y:S01]  /*f240*/  @P2 STG.E.U16 desc[UR36][R8.64+0x2], R21 ;  /* 0x0000021508002986 */ /* 0x0001e2000c101524 */
[----:B------:R-:W-:Y:S05]  /*f250*/  @!P3 BRA `(.L_x_291) ;  /* 0x000000000004b947 */ /* 0x000fea0003800000 */
[----:B------:R2:W5:Y:S02]  /*f260*/  LDG.E.LTC128B.U16 R3, desc[UR36][R10.64] ;  /* 0x000000240a037981 */ /* 0x000564000c1e1520 */
.L_x_291:
[----:B------:R-:W-:Y:S05]  /*f270*/  BSYNC B1 ;  /* 0x0000000000017941 */ /* 0x000fea0003800000 */
.L_x_290:
[----:B--2--5:R-:W-:Y:S01]  /*f280*/  IMAD.U32 R11, R3, 0x10000, RZ ;  /* 0x00010000030b7824 */ /* 0x024fe200078e00ff */
[----:B------:R-:W-:Y:S01]  /*f290*/  IADD3 R10, P2, R8, R160, RZ ;  /* 0x000000a0080a7210 */ /* 0x000fe20007f5e0ff */
[----:B------:R-:W-:Y:S01]  /*f2a0*/  IMAD.X R15, R19, 0x1, R167, P5 ;  /* 0x00000001130f7824 */ /* 0x000fe200028e06a7 */
[----:B------:R-:W-:Y:S01]  /*f2b0*/  ISETP.GT.AND P5, PT, R0, 0x1, P1 ;  /* 0x000000010000780c */ /* 0x000fe20000fa4270 */
[----:B------:R-:W-:Y:S01]  /*f2c0*/  FMUL R11, R11, R16 ;  /* 0x000000100b0b7220 */ /* 0x000fe20000400000 */
[----:B------:R-:W-:Y:S01]  /*f2d0*/  BSSY B1, `(.L_x_292) ;  /* 0x000000b000017945 */ /* 0x000fe20003800000 */
[----:B------:R-:W-:-:S04]  /*f2e0*/  IMAD.WIDE.U32 R22, R22, UR43, R14 ;  /* 0x0000002b16167c25 */ /* 0x000fc8000f8e000e */
[----:B------:R-:W-:Y:S01]  /*f2f0*/  FFMA R11, R26, R2, R11 ;  /* 0x000000021a0b7223 */ /* 0x000fe2000000000b */
[----:B------:R-:W-:-:S04]  /*f300*/  IADD3 R159, R159, R23, RZ ;  /* 0x000000179f9f7210 */ /* 0x000fc80007ffe0ff */
[----:B------:R-:W-:Y:S01]  /*f310*/  F2FP.BF16.F32.PACK_AB R14, RZ, R11 ;  /* 0x0000000bff0e723e */ /* 0x000fe200000010ff */
[----:B------:R-:W-:Y:S01]  /*f320*/  IMAD.X R11, R9, 0x1, R158, P2 ;  /* 0x00000001090b7824 */ /* 0x000fe200010e069e */
[----:B------:R-:W-:-:S04]  /*f330*/  LEA R12, P4, R22, R12, 0x1 ;  /* 0x0000000c160c7211 */ /* 0x000fc800078808ff */
[----:B------:R2:W-:Y:S01]  /*f340*/  @P3 STG.E.U16 desc[UR36][R10.64], R14 ;  /* 0x0000000e0a003986 */ /* 0x0005e2000c101524 */
[----:B------:R-:W-:Y:S01]  /*f350*/  LEA.HI.X R13, R22, R13, R159, 0x1, P4 ;  /* 0x0000000d160d7211 */ /* 0x000fe200020f0c9f */
[----:B------:R-:W-:Y:S07]  /*f360*/  @!P5 BRA `(.L_x_293) ;  /* 0x000000000004d947 */ /* 0x000fee0003800000 */
[----:B------:R3:W5:Y:S02]  /*f370*/  LDG.E.LTC128B.U16 R3, desc[UR36][R12.64+0x2] ;  /* 0x000002240c037981 */ /* 0x000764000c1e1520 */
.L_x_293:
[----:B------:R-:W-:Y:S05]  /*f380*/  BSYNC B1 ;  /* 0x0000000000017941 */ /* 0x000fea0003800000 */
.L_x_292:
[----:B-----5:R-:W-:Y:S01]  /*f390*/  IMAD.U32 R15, R3, 0x10000, RZ ;  /* 0x00010000030f7824 */ /* 0x020fe200078e00ff */
[----:B------:R-:W-:Y:S01]  /*f3a0*/  ISETP.GT.AND P2, PT, R0, 0x8, P0 ;  /* 0x000000080000780c */ /* 0x000fe20000744270 */
[----:B------:R-:W-:Y:S02]  /*f3b0*/  BSSY B1, `(.L_x_294) ;  /* 0x0000007000017945 */ /* 0x000fe40003800000 */
[----:B--2---:R-:W-:-:S04]  /*f3c0*/  FMUL R14, R15, R16 ;  /* 0x000000100f0e7220 */ /* 0x004fc80000400000 */
[----:B------:R-:W-:-:S05]  /*f3d0*/  FFMA R14, R27, R2, R14 ;  /* 0x000000021b0e7223 */ /* 0x000fca000000000e */
[----:B------:R-:W-:-:S05]  /*f3e0*/  F2FP.BF16.F32.PACK_AB R14, RZ, R14 ;  /* 0x0000000eff0e723e */ /* 0x000fca00000010ff */
[----:B------:R2:W-:Y:S01]  /*f3f0*/  @P5 STG.E.U16 desc[UR36][R10.64+0x2], R14 ;  /* 0x0000020e0a005986 */ /* 0x0005e2000c101524 */
[----:B------:R-:W-:Y:S05]  /*f400*/  @!P2 BRA `(.L_x_295) ;  /* 0x000000000004a947 */ /* 0x000fea0003800000 */
[----:B------:R4:W5:Y:S02]  /*f410*/  LDG.E.LTC128B.U16 R3, desc[UR36][R6.64+0x10] ;  /* 0x0000102406037981 */ /* 0x000964000c1e1520 */
.L_x_295:
[----:B------:R-:W-:Y:S05]  /*f420*/  BSYNC B1 ;  /* 0x0000000000017941 */ /* 0x000fea0003800000 */
.L_x_294:
[----:B--2--5:R-:W-:Y:S01]  /*f430*/  IMAD.U32 R11, R3, 0x10000, RZ ;  /* 0x00010000030b7824 */ /* 0x024fe200078e00ff */
[----:B------:R-:W-:Y:S01]  /*f440*/  ISETP.GT.AND P3, PT, R0, 0x9, P0 ;  /* 0x000000090000780c */ /* 0x000fe20000764270 */
[----:B------:R-:W-:Y:S02]  /*f450*/  BSSY B1, `(.L_x_296) ;  /* 0x0000007000017945 */ /* 0x000fe40003800000 */
[----:B------:R-:W-:-:S04]  /*f460*/  FMUL R11, R11, R16 ;  /* 0x000000100b0b7220 */ /* 0x000fc80000400000 */
[----:B------:R-:W-:-:S05]  /*f470*/  FFMA R11, R28, R2, R11 ;  /* 0x000000021c0b7223 */ /* 0x000fca000000000b */
[----:B------:R-:W-:-:S05]  /*f480*/  F2FP.BF16.F32.PACK_AB R11, RZ, R11 ;  /* 0x0000000bff0b723e */ /* 0x000fca00000010ff */
[----:B------:R2:W-:Y:S01]  /*f490*/  @P2 STG.E.U16 desc[UR36][R8.64+0x10], R11 ;  /* 0x0000100b08002986 */ /* 0x0005e2000c101524 */
[----:B------:R-:W-:Y:S05]  /*f4a0*/  @!P3 BRA `(.L_x_297) ;  /* 0x000000000004b947 */ /* 0x000fea0003800000 */
[----:B------:R0:W5:Y:S02]  /*f4b0*/  LDG.E.LTC128B.U16 R3, desc[UR36][R6.64+0x12] ;  /* 0x0000122406037981 */ /* 0x000164000c1e1520 */
.L_x_297:
[----:B------:R-:W-:Y:S05]  /*f4c0*/  BSYNC B1 ;  /* 0x0000000000017941 */ /* 0x000fea0003800000 */
.L_x_296:
[----:B--2--5:R-:W-:Y:S01]  /*f4d0*/  SHF.L.U32 R11, R3, 0x10, RZ ;  /* 0x00000010030b7819 */ /* 0x024fe200000006ff */
[----:B------:R-:W-:Y:S01]  /*f4e0*/  BSSY B1, `(.L_x_298) ;  /* 0x0000008000017945 */ /* 0x000fe20003800000 */
[----:B------:R-:W-:-:S03]  /*f4f0*/  ISETP.GT.AND P4, PT, R0, 0x8, P1 ;  /* 0x000000080000780c */ /* 0x000fc60000f84270 */
[----:B------:R-:W-:-:S04]  /*f500*/  FMUL R10, R11, R16 ;  /* 0x000000100b0a7220 */ /* 0x000fc80000400000 */
[----:B------:R-:W-:-:S05]  /*f510*/  FFMA R10, R29, R2, R10 ;  /* 0x000000021d0a7223 */ /* 0x000fca000000000a */
[----:B------:R-:W-:-:S05]  /*f520*/  F2FP.BF16.F32.PACK_AB R10, RZ, R10 ;  /* 0x0000000aff0a723e */ /* 0x000fca00000010ff */
[----:B------:R2:W-:Y:S01]  /*f530*/  @P3 STG.E.U16 desc[UR36][R8.64+0x12], R10 ;  /* 0x0000120a08003986 */ /* 0x0005e2000c101524 */
[----:B------:R-:W-:Y:S05]  /*f540*/  @!P4 BRA `(.L_x_299) ;  /* 0x000000000004c947 */ /* 0x000fea0003800000 */
[----:B------:R0:W5:Y:S02]  /*f550*/  LDG.E.LTC128B.U16 R3, desc[UR36][R12.64+0x10] ;  /* 0x000010240c037981 */ /* 0x000164000c1e1520 */
.L_x_299:
[----:B------:R-:W-:Y:S05]  /*f560*/  BSYNC B1 ;  /* 0x0000000000017941 */ /* 0x000fea0003800000 */
.L_x_298:
[----:B-----5:R-:W-:Y:S01]  /*f570*/  IMAD.U32 R11, R3, 0x10000, RZ ;  /* 0x00010000030b7824 */ /* 0x020fe200078e00ff */
[----:B--2---:R-:W-:Y:S01]  /*f580*/  IADD3 R10, P3, R160, R8, RZ ;  /* 0x00000008a00a7210 */ /* 0x004fe20007f7e0ff */
[----:B------:R-:W-:Y:S01]  /*f590*/  BSSY B1, `(.L_x_300) ;  /* 0x0000009000017945 */ /* 0x000fe20003800000 */
[----:B------:R-:W-:Y:S01]  /*f5a0*/  ISETP.GT.AND P2, PT, R0, 0x9, P1 ;  /* 0x000000090000780c */ /* 0x000fe20000f44270 */
[----:B------:R-:W-:-:S04]  /*f5b0*/  FMUL R11, R11, R16 ;  /* 0x000000100b0b7220 */ /* 0x000fc80000400000 */
[----:B------:R-:W-:-:S05]  /*f5c0*/  FFMA R11, R30, R2, R11 ;  /* 0x000000021e0b7223 */ /* 0x000fca000000000b */
[----:B------:R-:W-:Y:S01]  /*f5d0*/  F2FP.BF16.F32.PACK_AB R14, RZ, R11 ;  /* 0x0000000bff0e723e */ /* 0x000fe200000010ff */
[----:B------:R-:W-:-:S05]  /*f5e0*/  IMAD.X R11, R158, 0x1, R9, P3 ;  /* 0x000000019e0b7824 */ /* 0x000fca00018e0609 */
[----:B------:R2:W-:Y:S01]  /*f5f0*/  @P4 STG.E.U16 desc[UR36][R10.64+0x10], R14 ;  /* 0x0000100e0a004986 */ /* 0x0005e2000c101524 */
[----:B------:R-:W-:Y:S05]  /*f600*/  @!P2 BRA `(.L_x_301) ;  /* 0x000000000004a947 */ /* 0x000fea0003800000 */
[----:B------:R0:W5:Y:S02]  /*f610*/  LDG.E.LTC128B.U16 R3, desc[UR36][R12.64+0x12] ;  /* 0x000012240c037981 */ /* 0x000164000c1e1520 */
.L_x_301:
[----:B------:R-:W-:Y:S05]  /*f620*/  BSYNC B1 ;  /* 0x0000000000017941 */ /* 0x000fea0003800000 */
.L_x_300:
[----:B--2--5:R-:W-:Y:S01]  /*f630*/  IMAD.U32 R11, R3, 0x10000, RZ ;  /* 0x00010000030b7824 */ /* 0x024fe200078e00ff */
[----:B------:R-:W-:Y:S01]  /*f640*/  IADD3 R160, P3, P4, R160, R4, R161 ;  /* 0x00000004a0a07210 */ /* 0x000fe20007c7e0a1 */
[----:B------:R-:W-:Y:S01]  /*f650*/  BSSY B1, `(.L_x_302) ;  /* 0x0000009000017945 */ /* 0x000fe20003800000 */
[----:B------:R-:W-:Y:S01]  /*f660*/  ISETP.GT.AND P5, PT, R0, 0x10, P0 ;  /* 0x000000100000780c */ /* 0x000fe200007a4270 */
[----:B------:R-:W-:Y:S01]  /*f670*/  FMUL R10, R11, R16 ;  /* 0x000000100b0a7220 */ /* 0x000fe20000400000 */
[----:B------:R-:W-:-:S03]  /*f680*/  IADD3.X R161, R158, R5, R165, P3, P4 ;  /* 0x000000059ea17210 */ /* 0x000fc60001fe84a5 */
[----:B------:R-:W-:-:S05]  /*f690*/  FFMA R10, R31, R2, R10 ;  /* 0x000000021f0a7223 */ /* 0x000fca000000000a */
[----:B------:R-:W-:-:S05]  /*f6a0*/  F2FP.BF16.F32.PACK_AB R10, RZ, R10 ;  /* 0x0000000aff0a723e */ /* 0x000fca00000010ff */
[----:B------:R2:W-:Y:S01]  /*f6b0*/  @P2 STG.E.U16 desc[UR36][R160.64+0x12], R10 ;  /* 0x0000120aa0002986 */ /* 0x0005e2000c101524 */
[----:B------:R-:W-:Y:S05]  /*f6c0*/  @!P5 BRA `(.L_x_303) ;  /* 0x000000000004d947 */ /* 0x000fea0003800000 */
[----:B------:R0:W5:Y:S02]  /*f6d0*/  LDG.E.LTC128B.U16 R3, desc[UR36][R6.64+0x20] ;  /* 0x0000202406037981 */ /* 0x000164000c1e1520 */
.L_x_303:
[----:B------:R-:W-:Y:S05]  /*f6e0*/  BSYNC B1 ;  /* 0x0000000000017941 */ /* 0x000fea0003800000 */
.L_x_302:
[----:B-----5:R-:W-:Y:S01]  /*f6f0*/  SHF.L.U32 R5, R3, 0x10, RZ ;  /* 0x0000001003057819 */ /* 0x020fe200000006ff */
        /* <DEDUP_REMOVED lines=8> */
.L_x_305:
[----:B------:R-:W-:Y:S05]  /*f780*/  BSYNC B1 ;  /* 0x0000000000017941 */ /* 0x000fea0003800000 */
.L_x_304:
[----:B0----5:R-:W-:Y:S01]  /*f790*/  IMAD.U32 R5, R3, 0x10000, RZ ;  /* 0x0001000003057824 */ /* 0x021fe200078e00ff */
        /* <DEDUP_REMOVED lines=8> */
.L_x_307:
[----:B------:R-:W-:Y:S05]  /*f820*/  BSYNC B1 ;  /* 0x0000000000017941 */ /* 0x000fea0003800000 */
.L_x_306:
[----:B-----5:R-:W-:Y:S01]  /*f830*/  IMAD.U32 R5, R3, 0x10000, RZ ;  /* 0x0001000003057824 */ /* 0x020fe200078e00ff */
[----:B------:R-:W-:Y:S01]  /*f840*/  ISETP.GT.AND P2, PT, R0, 0x11, P1 ;  /* 0x000000110000780c */ /* 0x000fe20000f44270 */
[----:B0-----:R-:W-:Y:S01]  /*f850*/  @P3 IMAD.MOV.U32 R4, RZ, RZ, R160 ;  /* 0x000000ffff043224 */ /* 0x001fe200078e00a0 */
[----:B------:R-:W-:Y:S01]  /*f860*/  BSSY B1, `(.L_x_308) ;  /* 0x0000009000017945 */ /* 0x000fe20003800000 */
[----:B------:R-:W-:-:S04]  /*f870*/  FMUL R5, R5, R16 ;  /* 0x0000001005057220 */ /* 0x000fc80000400000 */
[----:B------:R-:W-:-:S05]  /*f880*/  FFMA R5, R34, R2, R5 ;  /* 0x0000000222057223 */ /* 0x000fca0000000005 */
[----:B------:R-:W-:-:S04]  /*f890*/  F2FP.BF16.F32.PACK_AB R5, RZ, R5 ;  /* 0x00000005ff05723e */ /* 0x000fc800000010ff */
[----:B--2---:R-:W-:Y:S02]  /*f8a0*/  PRMT R10, R5, 0x7610, R10 ;  /* 0x00007610050a7816 */ /* 0x004fe4000000000a */
[----:B------:R-:W-:-:S05]  /*f8b0*/  @P3 MOV R5, R161 ;  /* 0x000000a100053202 */ /* 0x000fca0000000f00 */
[----:B------:R0:W-:Y:S01]  /*f8c0*/  @P3 STG.E.U16 desc[UR36][R4.64+0x20], R10 ;  /* 0x0000200a04003986 */ /* 0x0001e2000c101524 */
[----:B------:R-:W-:Y:S05]  /*f8d0*/  @!P2 BRA `(.L_x_309) ;  /* 0x000000000004a947 */ /* 0x000fea0003800000 */
[----:B------:R2:W5:Y:S02]  /*f8e0*/  LDG.E.LTC128B.U16 R3, desc[UR36][R12.64+0x22] ;  /* 0x000022240c037981 */ /* 0x000564000c1e1520 */
.L_x_309:
[----:B------:R-:W-:Y:S05]  /*f8f0*/  BSYNC B1 ;  /* 0x0000000000017941 */ /* 0x000fea0003800000 */
.L_x_308:
[----:B0----5:R-:W-:Y:S01]  /*f900*/  IMAD.U32 R5, R3, 0x10000, RZ ;  /* 0x0001000003057824 */ /* 0x021fe200078e00ff */
[----:B------:R-:W-:Y:S01]  /*f910*/  ISETP.GT.AND P3, PT, R0, 0x18, P0 ;  /* 0x000000180000780c */ /* 0x000fe20000764270 */
[----:B------:R-:W-:Y:S02]  /*f920*/  BSSY B1, `(.L_x_310) ;  /* 0x000000a000017945 */ /* 0x000fe40003800000 */
[----:B------:R-:W-:Y:S01]  /*f930*/  FMUL R4, R5, R16 ;  /* 0x0000001005047220 */ /* 0x000fe20000400000 */
[----:B------:R-:W-:-:S03]  /*f940*/  @P2 IMAD.MOV.U32 R5, RZ, RZ, R161 ;  /* 0x000000ffff052224 */ /* 0x000fc600078e00a1 */
[----:B------:R-:W-:-:S05]  /*f950*/  FFMA R4, R35, R2, R4 ;  /* 0x0000000223047223 */ /* 0x000fca0000000004 */
[----:B------:R-:W-:-:S04]  /*f960*/  F2FP.BF16.F32.PACK_AB R4, RZ, R4 ;  /* 0x00000004ff04723e */ /* 0x000fc800000010ff */
[----:B------:R-:W-:Y:S01]  /*f970*/  PRMT R10, R4, 0x7610, R10 ;  /* 0x00007610040a7816 */ /* 0x000fe2000000000a */
[----:B------:R-:W-:-:S05]  /*f980*/  @P2 IMAD.MOV.U32 R4, RZ, RZ, R160 ;  /* 0x000000ffff042224 */ /* 0x000fca00078e00a0 */
[----:B------:R0:W-:Y:S01]  /*f990*/  @P2 STG.E.U16 desc[UR36][R4.64+0x22], R10 ;  /* 0x0000220a04002986 */ /* 0x0001e2000c101524 */
[----:B------:R-:W-:Y:S05]  /*f9a0*/  @!P3 BRA `(.L_x_311) ;  /* 0x000000000004b947 */ /* 0x000fea0003800000 */
[----:B------:R0:W5:Y:S02]  /*f9b0*/  LDG.E.LTC128B.U16 R3, desc[UR36][R6.64+0x30] ;  /* 0x0000302406037981 */ /* 0x000164000c1e1520 */
.L_x_311:
[----:B------:R-:W-:Y:S05]  /*f9c0*/  BSYNC B1 ;  /* 0x0000000000017941 */ /* 0x000fea0003800000 */
.L_x_310:
[----:B0----5:R-:W-:Y:S01]  /*f9d0*/  SHF.L.U32 R5, R3, 0x10, RZ ;  /* 0x0000001003057819 */ /* 0x021fe200000006ff */
        /* <DEDUP_REMOVED lines=8> */
.L_x_313:
[----:B------:R-:W-:Y:S05]  /*fa60*/  BSYNC B1 ;  /* 0x0000000000017941 */ /* 0x000fea0003800000 */
.L_x_312:
        /* <DEDUP_REMOVED lines=9> */
.L_x_315:
[----:B------:R-:W-:Y:S05]  /*fb00*/  BSYNC B1 ;  /* 0x0000000000017941 */ /* 0x000fea0003800000 */
.L_x_314:
[----:B-----5:R-:W-:Y:S01]  /*fb10*/  IMAD.U32 R5, R3, 0x10000, RZ ;  /* 0x0001000003057824 */ /* 0x020fe200078e00ff */
[----:B------:R-:W-:Y:S01]  /*fb20*/  ISETP.GT.AND P2, PT, R0, 0x19, P1 ;  /* 0x000000190000780c */ /* 0x000fe20000f44270 */
[----:B0-----:R-:W-:Y:S01]  /*fb30*/  @P3 IMAD.MOV.U32 R4, RZ, RZ, R160 ;  /* 0x000000ffff043224 */ /* 0x001fe200078e00a0 */
[----:B------:R-:W-:Y:S01]  /*fb40*/  BSSY B1, `(.L_x_316) ;  /* 0x0000009000017945 */ /* 0x000fe20003800000 */
[----:B------:R-:W-:-:S04]  /*fb50*/  FMUL R5, R5, R16 ;  /* 0x0000001005057220 */ /* 0x000fc80000400000 */
[----:B------:R-:W-:-:S05]  /*fb60*/  FFMA R5, R38, R2, R5 ;  /* 0x0000000226057223 */ /* 0x000fca0000000005 */
[----:B------:R-:W-:-:S04]  /*fb70*/  F2FP.BF16.F32.PACK_AB R5, RZ, R5 ;  /* 0x00000005ff05723e */ /* 0x000fc800000010ff */
[----:B------:R-:W-:Y:S02]  /*fb80*/  PRMT R10, R5, 0x7610, R10 ;  /* 0x00007610050a7816 */ /* 0x000fe4000000000a */
[----:B------:R-:W-:-:S05]  /*fb90*/  @P3 MOV R5, R161 ;  /* 0x000000a100053202 */ /* 0x000fca0000000f00 */
[----:B------:R0:W-:Y:S01]  /*fba0*/  @P3 STG.E.U16 desc[UR36][R4.64+0x30], R10 ;  /* 0x0000300a04003986 */ /* 0x0001e2000c101524 */
[----:B------:R-:W-:Y:S05]  /*fbb0*/  @!P2 BRA `(.L_x_317) ;  /* 0x000000000004a947 */ /* 0x000fea0003800000 */
[----:B------:R0:W5:Y:S02]  /*fbc0*/  LDG.E.LTC128B.U16 R3, desc[UR36][R12.64+0x32] ;  /* 0x000032240c037981 */ /* 0x000164000c1e1520 */
.L_x_317:
[----:B------:R-:W-:Y:S05]  /*fbd0*/  BSYNC B1 ;  /* 0x0000000000017941 */ /* 0x000fea0003800000 */
.L_x_316:
        /* <DEDUP_REMOVED lines=12> */
.L_x_319:
[----:B------:R-:W-:Y:S05]  /*fca0*/  BSYNC B1 ;  /* 0x0000000000017941 */ /* 0x000fea0003800000 */
.L_x_318:
        /* <DEDUP_REMOVED lines=9> */
.L_x_321:
[----:B------:R-:W-:Y:S05]  /*fd40*/  BSYNC B1 ;  /* 0x0000000000017941 */ /* 0x000fea0003800000 */
.L_x_320:
        /* <DEDUP_REMOVED lines=9> */
.L_x_323:
[----:B------:R-:W-:Y:S05]  /*fde0*/  BSYNC B1 ;  /* 0x0000000000017941 */ /* 0x000fea0003800000 */
.L_x_322:
        /* <DEDUP_REMOVED lines=12> */
.L_x_325:
[----:B------:R-:W-:Y:S05]  /*feb0*/  BSYNC B1 ;  /* 0x0000000000017941 */ /* 0x000fea0003800000 */
.L_x_324:
        /* <DEDUP_REMOVED lines=12> */
.L_x_327:
[----:B------:R-:W-:Y:S05]  /*ff80*/  BSYNC B1 ;  /* 0x0000000000017941 */ /* 0x000fea0003800000 */
.L_x_326:
        /* <DEDUP_REMOVED lines=9> */
.L_x_329:
[----:B------:R-:W-:Y:S05]  /*10020*/  BSYNC B1 ;  /* 0x0000000000017941 */ /* 0x000fea0003800000 */
.L_x_328:
        /* <DEDUP_REMOVED lines=9> */
.L_x_331:
[----:B------:R-:W-:Y:S05]  /*100c0*/  BSYNC B1 ;  /* 0x0000000000017941 */ /* 0x000fea0003800000 */
.L_x_330:
        /* <DEDUP_REMOVED lines=12> */
.L_x_333:
[----:B------:R-:W-:Y:S05]  /*10190*/  BSYNC B1 ;  /* 0x0000000000017941 */ /* 0x000fea0003800000 */
.L_x_332:
        /* <DEDUP_REMOVED lines=12> */
.L_x_335:
[----:B------:R-:W-:Y:S05]  /*10260*/  BSYNC B1 ;  /* 0x0000000000017941 */ /* 0x000fea0003800000 */
.L_x_334:
        /* <DEDUP_REMOVED lines=9> */
.L_x_337:
[----:B------:R-:W-:Y:S05]  /*10300*/  BSYNC B1 ;  /* 0x0000000000017941 */ /* 0x000fea0003800000 */
.L_x_336:
        /* <DEDUP_REMOVED lines=9> */
.L_x_339:
[----:B------:R-:W-:Y:S05]  /*103a0*/  BSYNC B1 ;  /* 0x0000000000017941 */ /* 0x000fea0003800000 */
.L_x_338:
        /* <DEDUP_REMOVED lines=12> */
.L_x_341:
[----:B------:R-:W-:Y:S05]  /*10470*/  BSYNC B1 ;  /* 0x0000000000017941 */ /* 0x000fea0003800000 */
.L_x_340:
        /* <DEDUP_REMOVED lines=12> */
.L_x_343:
[----:B------:R-:W-:Y:S05]  /*10540*/  BSYNC B1 ;  /* 0x0000000000017941 */ /* 0x000fea0003800000 */
.L_x_342:
        /* <DEDUP_REMOVED lines=9> */
.L_x_345:
[----:B------:R-:W-:Y:S05]  /*105e0*/  BSYNC B1 ;  /* 0x0000000000017941 */ /* 0x000fea0003800000 */
.L_x_344:
        /* <DEDUP_REMOVED lines=9> */
.L_x_347:
[----:B------:R-:W-:Y:S05]  /*10680*/  BSYNC B1 ;  /* 0x0000000000017941 */ /* 0x000fea0003800000 */
.L_x_346:
        /* <DEDUP_REMOVED lines=12> */
.L_x_349:
[----:B------:R-:W-:Y:S05]  /*10750*/  BSYNC B1 ;  /* 0x0000000000017941 */ /* 0x000fea0003800000 */
.L_x_348:
        /* <DEDUP_REMOVED lines=12> */
.L_x_351:
[----:B------:R-:W-:Y:S05]  /*10820*/  BSYNC B1 ;  /* 0x0000000000017941 */ /* 0x000fea0003800000 */
.L_x_350:
        /* <DEDUP_REMOVED lines=9> */
.L_x_353:
[----:B------:R-:W-:Y:S05]  /*108c0*/  BSYNC B1 ;  /* 0x0000000000017941 */ /* 0x000fea0003800000 */
.L_x_352:
        /* <DEDUP_REMOVED lines=9> */
.L_x_355:
[----:B------:R-:W-:Y:S05]  /*10960*/  BSYNC B1 ;  /* 0x0000000000017941 */ /* 0x000fea0003800000 */
.L_x_354:
        /* <DEDUP_REMOVED lines=12> */
.L_x_357:
[----:B------:R-:W-:Y:S05]  /*10a30*/  BSYNC B1 ;  /* 0x0000000000017941 */ /* 0x000fea0003800000 */
.L_x_356:
        /* <DEDUP_REMOVED lines=12> */
.L_x_359:
[----:B------:R-:W-:Y:S05]  /*10b00*/  BSYNC B1 ;  /* 0x0000000000017941 */ /* 0x000fea0003800000 */
.L_x_358:
        /* <DEDUP_REMOVED lines=9> */
.L_x_361:
[----:B------:R-:W-:Y:S05]  /*10ba0*/  BSYNC B1 ;  /* 0x0000000000017941 */ /* 0x000fea0003800000 */
.L_x_360:
        /* <DEDUP_REMOVED lines=9> */
.L_x_363:
[----:B------:R-:W-:Y:S05]  /*10c40*/  BSYNC B1 ;  /* 0x0000000000017941 */ /* 0x000fea0003800000 */
.L_x_362:
        /* <DEDUP_REMOVED lines=12> */
.L_x_365:
[----:B------:R-:W-:Y:S05]  /*10d10*/  BSYNC B1 ;  /* 0x0000000000017941 */ /* 0x000fea0003800000 */
.L_x_364:
        /* <DEDUP_REMOVED lines=12> */
.L_x_367:
[----:B------:R-:W-:Y:S05]  /*10de0*/  BSYNC B1 ;  /* 0x0000000000017941 */ /* 0x000fea0003800000 */
.L_x_366:
        /* <DEDUP_REMOVED lines=9> */
.L_x_369:
[----:B------:R-:W-:Y:S05]  /*10e80*/  BSYNC B1 ;  /* 0x0000000000017941 */ /* 0x000fea0003800000 */
.L_x_368:
        /* <DEDUP_REMOVED lines=9> */
.L_x_371:
[----:B------:R-:W-:Y:S05]  /*10f20*/  BSYNC B1 ;  /* 0x0000000000017941 */ /* 0x000fea0003800000 */
.L_x_370:
        /* <DEDUP_REMOVED lines=12> */
.L_x_373:
[----:B------:R-:W-:Y:S05]  /*10ff0*/  BSYNC B1 ;  /* 0x0000000000017941 */ /* 0x000fea0003800000 */
.L_x_372:
        /* <DEDUP_REMOVED lines=12> */
.L_x_375:
[----:B------:R-:W-:Y:S05]  /*110c0*/  BSYNC B1 ;  /* 0x0000000000017941 */ /* 0x000fea0003800000 */
.L_x_374:
        /* <DEDUP_REMOVED lines=9> */
.L_x_377:
[----:B------:R-:W-:Y:S05]  /*11160*/  BSYNC B1 ;  /* 0x0000000000017941 */ /* 0x000fea0003800000 */
.L_x_376:
        /* <DEDUP_REMOVED lines=9> */
.L_x_379:
[----:B------:R-:W-:Y:S05]  /*11200*/  BSYNC B1 ;  /* 0x0000000000017941 */ /* 0x000fea0003800000 */
.L_x_378:
        /* <DEDUP_REMOVED lines=12> */
.L_x_381:
[----:B------:R-:W-:Y:S05]  /*112d0*/  BSYNC B1 ;  /* 0x0000000000017941 */ /* 0x000fea0003800000 */
.L_x_380:
        /* <DEDUP_REMOVED lines=12> */
.L_x_383:
[----:B------:R-:W-:Y:S05]  /*113a0*/  BSYNC B1 ;  /* 0x0000000000017941 */ /* 0x000fea0003800000 */
.L_x_382:
        /* <DEDUP_REMOVED lines=9> */
.L_x_385:
[----:B------:R-:W-:Y:S05]  /*11440*/  BSYNC B1 ;  /* 0x0000000000017941 */ /* 0x000fea0003800000 */
.L_x_384:
        /* <DEDUP_REMOVED lines=9> */
.L_x_387:
[----:B------:R-:W-:Y:S05]  /*114e0*/  BSYNC B1 ;  /* 0x0000000000017941 */ /* 0x000fea0003800000 */
.L_x_386:
        /* <DEDUP_REMOVED lines=12> */
.L_x_389:
[----:B------:R-:W-:Y:S05]  /*115b0*/  BSYNC B1 ;  /* 0x0000000000017941 */ /* 0x000fea0003800000 */
.L_x_388:
        /* <DEDUP_REMOVED lines=12> */
.L_x_391:
[----:B------:R-:W-:Y:S05]  /*11680*/  BSYNC B1 ;  /* 0x0000000000017941 */ /* 0x000fea0003800000 */
.L_x_390:
        /* <DEDUP_REMOVED lines=9> */
.L_x_393:
[----:B------:R-:W-:Y:S05]  /*11720*/  BSYNC B1 ;  /* 0x0000000000017941 */ /* 0x000fea0003800000 */
.L_x_392:
        /* <DEDUP_REMOVED lines=9> */
.L_x_395:
[----:B------:R-:W-:Y:S05]  /*117c0*/  BSYNC B1 ;  /* 0x0000000000017941 */ /* 0x000fea0003800000 */
.L_x_394:
        /* <DEDUP_REMOVED lines=12> */
.L_x_397:
[----:B------:R-:W-:Y:S05]  /*11890*/  BSYNC B1 ;  /* 0x0000000000017941 */ /* 0x000fea0003800000 */
.L_x_396:
        /* <DEDUP_REMOVED lines=12> */
.L_x_399:
[----:B------:R-:W-:Y:S05]  /*11960*/  BSYNC B1 ;  /* 0x0000000000017941 */ /* 0x000fea0003800000 */
.L_x_398:
        /* <DEDUP_REMOVED lines=9> */
.L_x_401:
[----:B------:R-:W-:Y:S05]  /*11a00*/  BSYNC B1 ;  /* 0x0000000000017941 */ /* 0x000fea0003800000 */
.L_x_400:
        /* <DEDUP_REMOVED lines=9> */
.L_x_403:
[----:B------:R-:W-:Y:S05]  /*11aa0*/  BSYNC B1 ;  /* 0x0000000000017941 */ /* 0x000fea0003800000 */
.L_x_402:
        /* <DEDUP_REMOVED lines=12> */
.L_x_405:
[----:B------:R-:W-:Y:S05]  /*11b70*/  BSYNC B1 ;  /* 0x0000000000017941 */ /* 0x000fea0003800000 */
.L_x_404:
        /* <DEDUP_REMOVED lines=12> */
.L_x_407:
[----:B------:R-:W-:Y:S05]  /*11c40*/  BSYNC B1 ;  /* 0x0000000000017941 */ /* 0x000fea0003800000 */
.L_x_406:
        /* <DEDUP_REMOVED lines=9> */
.L_x_409:
[----:B------:R-:W-:Y:S05]  /*11ce0*/  BSYNC B1 ;  /* 0x0000000000017941 */ /* 0x000fea0003800000 */
.L_x_408:
        /* <DEDUP_REMOVED lines=9> */
.L_x_411:
[----:B------:R-:W-:Y:S05]  /*11d80*/  BSYNC B1 ;  /* 0x0000000000017941 */ /* 0x000fea0003800000 */
.L_x_410:
        /* <DEDUP_REMOVED lines=12> */
.L_x_413:
[----:B------:R-:W-:Y:S05]  /*11e50*/  BSYNC B1 ;  /* 0x0000000000017941 */ /* 0x000fea0003800000 */
.L_x_412:
        /* <DEDUP_REMOVED lines=12> */
.L_x_415:
[----:B------:R-:W-:Y:S05]  /*11f20*/  BSYNC B1 ;  /* 0x0000000000017941 */ /* 0x000fea0003800000 */
.L_x_414:
        /* <DEDUP_REMOVED lines=9> */
.L_x_417:
[----:B------:R-:W-:Y:S05]  /*11fc0*/  BSYNC B1 ;  /* 0x0000000000017941 */ /* 0x000fea0003800000 */
.L_x_416:
        /* <DEDUP_REMOVED lines=9> */
.L_x_419:
[----:B------:R-:W-:Y:S05]  /*12060*/  BSYNC B1 ;  /* 0x0000000000017941 */ /* 0x000fea0003800000 */
.L_x_418:
        /* <DEDUP_REMOVED lines=12> */
.L_x_421:
[----:B------:R-:W-:Y:S05]  /*12130*/  BSYNC B1 ;  /* 0x0000000000017941 */ /* 0x000fea0003800000 */
.L_x_420:
        /* <DEDUP_REMOVED lines=12> */
.L_x_423:
[----:B------:R-:W-:Y:S05]  /*12200*/  BSYNC B1 ;  /* 0x0000000000017941 */ /* 0x000fea0003800000 */
.L_x_422:
        /* <DEDUP_REMOVED lines=9> */
.L_x_425:
[----:B------:R-:W-:Y:S05]  /*122a0*/  BSYNC B1 ;  /* 0x0000000000017941 */ /* 0x000fea0003800000 */
.L_x_424:
        /* <DEDUP_REMOVED lines=9> */
.L_x_427:
[----:B------:R-:W-:Y:S05]  /*12340*/  BSYNC B1 ;  /* 0x0000000000017941 */ /* 0x000fea0003800000 */
.L_x_426:
        /* <DEDUP_REMOVED lines=12> */
.L_x_429:
[----:B------:R-:W-:Y:S05]  /*12410*/  BSYNC B1 ;  /* 0x0000000000017941 */ /* 0x000fea0003800000 */
.L_x_428:
        /* <DEDUP_REMOVED lines=12> */
.L_x_431:
[----:B------:R-:W-:Y:S05]  /*124e0*/  BSYNC B1 ;  /* 0x0000000000017941 */ /* 0x000fea0003800000 */
.L_x_430:
        /* <DEDUP_REMOVED lines=9> */
.L_x_433:
[----:B------:R-:W-:Y:S05]  /*12580*/  BSYNC B1 ;  /* 0x0000000000017941 */ /* 0x000fea0003800000 */
.L_x_432:
        /* <DEDUP_REMOVED lines=9> */
.L_x_435:
[----:B------:R-:W-:Y:S05]  /*12620*/  BSYNC B1 ;  /* 0x0000000000017941 */ /* 0x000fea0003800000 */
.L_x_434:
        /* <DEDUP_REMOVED lines=12> */
.L_x_437:
[----:B------:R-:W-:Y:S05]  /*126f0*/  BSYNC B1 ;  /* 0x0000000000017941 */ /* 0x000fea0003800000 */
.L_x_436:
        /* <DEDUP_REMOVED lines=12> */
.L_x_439:
[----:B------:R-:W-:Y:S05]  /*127c0*/  BSYNC B1 ;  /* 0x0000000000017941 */ /* 0x000fea0003800000 */
.L_x_438:
        /* <DEDUP_REMOVED lines=9> */
.L_x_441:
[----:B------:R-:W-:Y:S05]  /*12860*/  BSYNC B1 ;  /* 0x0000000000017941 */ /* 0x000fea0003800000 */
.L_x_440:
        /* <DEDUP_REMOVED lines=9> */
.L_x_443:
[----:B------:R-:W-:Y:S05]  /*12900*/  BSYNC B1 ;  /* 0x0000000000017941 */ /* 0x000fea0003800000 */
.L_x_442:
        /* <DEDUP_REMOVED lines=12> */
.L_x_445:
[----:B------:R-:W-:Y:S05]  /*129d0*/  BSYNC B1 ;  /* 0x0000000000017941 */ /* 0x000fea0003800000 */
.L_x_444:
        /* <DEDUP_REMOVED lines=12> */
.L_x_447:
[----:B------:R-:W-:Y:S05]  /*12aa0*/  BSYNC B1 ;  /* 0x0000000000017941 */ /* 0x000fea0003800000 */
.L_x_446:
        /* <DEDUP_REMOVED lines=9> */
.L_x_449:
[----:B------:R-:W-:Y:S05]  /*12b40*/  BSYNC B1 ;  /* 0x0000000000017941 */ /* 0x000fea0003800000 */
.L_x_448:
        /* <DEDUP_REMOVED lines=9> */
.L_x_451:
[----:B------:R-:W-:Y:S05]  /*12be0*/  BSYNC B1 ;  /* 0x0000000000017941 */ /* 0x000fea0003800000 */
.L_x_450:
        /* <DEDUP_REMOVED lines=12> */
.L_x_453:
[----:B------:R-:W-:Y:S05]  /*12cb0*/  BSYNC B1 ;  /* 0x0000000000017941 */ /* 0x000fea0003800000 */
.L_x_452:
        /* <DEDUP_REMOVED lines=12> */
.L_x_455:
[----:B------:R-:W-:Y:S05]  /*12d80*/  BSYNC B1 ;  /* 0x0000000000017941 */ /* 0x000fea0003800000 */
.L_x_454:
        /* <DEDUP_REMOVED lines=9> */
.L_x_457:
[----:B------:R-:W-:Y:S05]  /*12e20*/  BSYNC B1 ;  /* 0x0000000000017941 */ /* 0x000fea0003800000 */
.L_x_456:
        /* <DEDUP_REMOVED lines=9> */
.L_x_459:
[----:B------:R-:W-:Y:S05]  /*12ec0*/  BSYNC B1 ;  /* 0x0000000000017941 */ /* 0x000fea0003800000 */
.L_x_458:
        /* <DEDUP_REMOVED lines=12> */
.L_x_461:
[----:B------:R-:W-:Y:S05]  /*12f90*/  BSYNC B1 ;  /* 0x0000000000017941 */ /* 0x000fea0003800000 */
.L_x_460:
        /* <DEDUP_REMOVED lines=12> */
.L_x_463:
[----:B------:R-:W-:Y:S05]  /*13060*/  BSYNC B1 ;  /* 0x0000000000017941 */ /* 0x000fea0003800000 */
.L_x_462:
        /* <DEDUP_REMOVED lines=9> */
.L_x_465:
[----:B------:R-:W-:Y:S05]  /*13100*/  BSYNC B1 ;  /* 0x0000000000017941 */ /* 0x000fea0003800000 */
.L_x_464:
        /* <DEDUP_REMOVED lines=9> */
.L_x_467:
[----:B------:R-:W-:Y:S05]  /*131a0*/  BSYNC B1 ;  /* 0x0000000000017941 */ /* 0x000fea0003800000 */
.L_x_466:
        /* <DEDUP_REMOVED lines=12> */
.L_x_469:
[----:B------:R-:W-:Y:S05]  /*13270*/  BSYNC B1 ;  /* 0x0000000000017941 */ /* 0x000fea0003800000 */
.L_x_468:
        /* <DEDUP_REMOVED lines=12> */
.L_x_471:
[----:B------:R-:W-:Y:S05]  /*13340*/  BSYNC B1 ;  /* 0x0000000000017941 */ /* 0x000fea0003800000 */
.L_x_470:
        /* <DEDUP_REMOVED lines=9> */
.L_x_473:
[----:B------:R-:W-:Y:S05]  /*133e0*/  BSYNC B1 ;  /* 0x0000000000017941 */ /* 0x000fea0003800000 */
.L_x_472:
        /* <DEDUP_REMOVED lines=9> */
.L_x_475:
[----:B------:R-:W-:Y:S05]  /*13480*/  BSYNC B1 ;  /* 0x0000000000017941 */ /* 0x000fea0003800000 */
.L_x_474:
        /* <DEDUP_REMOVED lines=12> */
.L_x_477:
[----:B------:R-:W-:Y:S05]  /*13550*/  BSYNC B1 ;  /* 0x0000000000017941 */ /* 0x000fea0003800000 */
.L_x_476:
        /* <DEDUP_REMOVED lines=12> */
.L_x_479:
[----:B------:R-:W-:Y:S05]  /*13620*/  BSYNC B1 ;  /* 0x0000000000017941 */ /* 0x000fea0003800000 */
.L_x_478:
        /* <DEDUP_REMOVED lines=9> */
.L_x_481:
[----:B------:R-:W-:Y:S05]  /*136c0*/  BSYNC B1 ;  /* 0x0000000000017941 */ /* 0x000fea0003800000 */
.L_x_480:
        /* <DEDUP_REMOVED lines=9> */
.L_x_483:
[----:B------:R-:W-:Y:S05]  /*13760*/  BSYNC B1 ;  /* 0x0000000000017941 */ /* 0x000fea0003800000 */
.L_x_482:
        /* <DEDUP_REMOVED lines=12> */
.L_x_485:
[----:B------:R-:W-:Y:S05]  /*13830*/  BSYNC B1 ;  /* 0x0000000000017941 */ /* 0x000fea0003800000 */
.L_x_484:
        /* <DEDUP_REMOVED lines=12> */
.L_x_487:
[----:B------:R-:W-:Y:S05]  /*13900*/  BSYNC B1 ;  /* 0x0000000000017941 */ /* 0x000fea0003800000 */
.L_x_486:
        /* <DEDUP_REMOVED lines=9> */
.L_x_489:
[----:B------:R-:W-:Y:S05]  /*139a0*/  BSYNC B1 ;  /* 0x0000000000017941 */ /* 0x000fea0003800000 */
.L_x_488:
        /* <DEDUP_REMOVED lines=9> */
.L_x_491:
[----:B------:R-:W-:Y:S05]  /*13a40*/  BSYNC B1 ;  /* 0x0000000000017941 */ /* 0x000fea0003800000 */
.L_x_490:
        /* <DEDUP_REMOVED lines=12> */
.L_x_493:
[----:B------:R-:W-:Y:S05]  /*13b10*/  BSYNC B1 ;  /* 0x0000000000017941 */ /* 0x000fea0003800000 */
.L_x_492:
        /* <DEDUP_REMOVED lines=12> */
.L_x_495:
[----:B------:R-:W-:Y:S05]  /*13be0*/  BSYNC B1 ;  /* 0x0000000000017941 */ /* 0x000fea0003800000 */
.L_x_494:
        /* <DEDUP_REMOVED lines=9> */
.L_x_497:
[----:B------:R-:W-:Y:S05]  /*13c80*/  BSYNC B1 ;  /* 0x0000000000017941 */ /* 0x000fea0003800000 */
.L_x_496:
        /* <DEDUP_REMOVED lines=9> */
.L_x_499:
[----:B------:R-:W-:Y:S05]  /*13d20*/  BSYNC B1 ;  /* 0x0000000000017941 */ /* 0x000fea0003800000 */
.L_x_498:
        /* <DEDUP_REMOVED lines=12> */
.L_x_501:
[----:B------:R-:W-:Y:S05]  /*13df0*/  BSYNC B1 ;  /* 0x0000000000017941 */ /* 0x000fea0003800000 */
.L_x_500:
        /* <DEDUP_REMOVED lines=12> */
.L_x_503:
[----:B------:R-:W-:Y:S05]  /*13ec0*/  BSYNC B1 ;  /* 0x0000000000017941 */ /* 0x000fea0003800000 */
.L_x_502:
        /* <DEDUP_REMOVED lines=9> */
.L_x_505:
[----:B------:R-:W-:Y:S05]  /*13f60*/  BSYNC B1 ;  /* 0x0000000000017941 */ /* 0x000fea0003800000 */
.L_x_504:
        /* <DEDUP_REMOVED lines=9> */
.L_x_507:
[----:B------:R-:W-:Y:S05]  /*14000*/  BSYNC B1 ;  /* 0x0000000000017941 */ /* 0x000fea0003800000 */
.L_x_506:
        /* <DEDUP_REMOVED lines=12> */
.L_x_509:
[----:B------:R-:W-:Y:S05]  /*140d0*/  BSYNC B1 ;  /* 0x0000000000017941 */ /* 0x000fea0003800000 */
.L_x_508:
        /* <DEDUP_REMOVED lines=12> */
.L_x_511:
[----:B------:R-:W-:Y:S05]  /*141a0*/  BSYNC B1 ;  /* 0x0000000000017941 */ /* 0x000fea0003800000 */
.L_x_510:
        /* <DEDUP_REMOVED lines=9> */
.L_x_513:
[----:B------:R-:W-:Y:S05]  /*14240*/  BSYNC B1 ;  /* 0x0000000000017941 */ /* 0x000fea0003800000 */
.L_x_512:
        /* <DEDUP_REMOVED lines=9> */
.L_x_515:
[----:B------:R-:W-:Y:S05]  /*142e0*/  BSYNC B1 ;  /* 0x0000000000017941 */ /* 0x000fea0003800000 */
.L_x_514:
        /* <DEDUP_REMOVED lines=12> */
.L_x_517:
[----:B------:R-:W-:Y:S05]  /*143b0*/  BSYNC B1 ;  /* 0x0000000000017941 */ /* 0x000fea0003800000 */
.L_x_516:
        /* <DEDUP_REMOVED lines=12> */
.L_x_519:
[----:B------:R-:W-:Y:S05]  /*14480*/  BSYNC B1 ;  /* 0x0000000000017941 */ /* 0x000fea0003800000 */
.L_x_518:
        /* <DEDUP_REMOVED lines=9> */
.L_x_521:
[----:B------:R-:W-:Y:S05]  /*14520*/  BSYNC B1 ;  /* 0x0000000000017941 */ /* 0x000fea0003800000 */
.L_x_520:
        /* <DEDUP_REMOVED lines=9> */
.L_x_523:
[----:B------:R-:W-:Y:S05]  /*145c0*/  BSYNC B1 ;  /* 0x0000000000017941 */ /* 0x000fea0003800000 */
.L_x_522:
        /* <DEDUP_REMOVED lines=12> */
.L_x_525:
[----:B------:R-:W-:Y:S05]  /*14690*/  BSYNC B1 ;  /* 0x0000000000017941 */ /* 0x000fea0003800000 */
.L_x_524:
        /* <DEDUP_REMOVED lines=12> */
.L_x_527:
[----:B------:R-:W-:Y:S05]  /*14760*/  BSYNC B1 ;  /* 0x0000000000017941 */ /* 0x000fea0003800000 */
.L_x_526:
        /* <DEDUP_REMOVED lines=9> */
.L_x_529:
[----:B------:R-:W-:Y:S05]  /*14800*/  BSYNC B1 ;  /* 0x0000000000017941 */ /* 0x000fea0003800000 */
.L_x_528:
        /* <DEDUP_REMOVED lines=9> */
.L_x_531:
[----:B------:R-:W-:Y:S05]  /*148a0*/  BSYNC B1 ;  /* 0x0000000000017941 */ /* 0x000fea0003800000 */
.L_x_530:
        /* <DEDUP_REMOVED lines=12> */
.L_x_533:
[----:B------:R-:W-:Y:S05]  /*14970*/  BSYNC B1 ;  /* 0x0000000000017941 */ /* 0x000fea0003800000 */
.L_x_532:
        /* <DEDUP_REMOVED lines=12> */
.L_x_535:
[----:B------:R-:W-:Y:S05]  /*14a40*/  BSYNC B1 ;  /* 0x0000000000017941 */ /* 0x000fea0003800000 */
.L_x_534:
        /* <DEDUP_REMOVED lines=9> */
.L_x_537:
[----:B------:R-:W-:Y:S05]  /*14ae0*/  BSYNC B1 ;  /* 0x0000000000017941 */ /* 0x000fea0003800000 */
.L_x_536:
        /* <DEDUP_REMOVED lines=9> */
.L_x_539:
[----:B------:R-:W-:Y:S05]  /*14b80*/  BSYNC B1 ;  /* 0x0000000000017941 */ /* 0x000fea0003800000 */
.L_x_538:
[----:B-----5:R-:W-:Y:S01]  /*14b90*/  IMAD.U32 R5, R3, 0x10000, RZ ;  /* 0x0001000003057824 */ /* 0x020fe200078e00ff */
[----:B------:R-:W-:Y:S01]  /*14ba0*/  ISETP.GT.AND P1, PT, R0, 0xf9, P1 ;  /* 0x000000f90000780c */ /* 0x000fe20000f24270 */
[----:B0-----:R-:W-:Y:S01]  /*14bb0*/  @P2 IMAD.MOV.U32 R4, RZ, RZ, R160 ;  /* 0x000000ffff042224 */ /* 0x001fe200078e00a0 */
[----:B------:R-:W-:Y:S01]  /*14bc0*/  BSSY B1, `(.L_x_540) ;  /* 0x0000009000017945 */ /* 0x000fe20003800000 */
[----:B------:R-:W-:-:S04]  /*14bd0*/  FMUL R5, R5, R16 ;  /* 0x0000001005057220 */ /* 0x000fc80000400000 */
[----:B------:R-:W-:-:S05]  /*14be0*/  FFMA R5, R150, R2, R5 ;  /* 0x0000000296057223 */ /* 0x000fca0000000005 */
[----:B------:R-:W-:-:S04]  /*14bf0*/  F2FP.BF16.F32.PACK_AB R5, RZ, R5 ;  /* 0x00000005ff05723e */ /* 0x000fc800000010ff */
[----:B-1--4-:R-:W-:Y:S02]  /*14c00*/  PRMT R6, R5, 0x7610, R6 ;  /* 0x0000761005067816 */ /* 0x012fe40000000006 */
[----:B------:R-:W-:-:S05]  /*14c10*/  @P2 MOV R5, R161 ;  /* 0x000000a100052202 */ /* 0x000fca0000000f00 */
[----:B------:R0:W-:Y:S01]  /*14c20*/  @P2 STG.E.U16 desc[UR36][R4.64+0x1f0], R6 ;  /* 0x0001f00604002986 */ /* 0x0001e2000c101524 */
[----:B------:R-:W-:Y:S05]  /*14c30*/  @!P1 BRA `(.L_x_541) ;  /* 0x0000000000049947 */ /* 0x000fea0003800000 */
[----:B------:R1:W5:Y:S02]  /*14c40*/  LDG.E.LTC128B.U16 R3, desc[UR36][R12.64+0x1f2] ;  /* 0x0001f2240c037981 */ /* 0x000364000c1e1520 */
.L_x_541:
[----:B------:R-:W-:Y:S05]  /*14c50*/  BSYNC B1 ;  /* 0x0000000000017941 */ /* 0x000fea0003800000 */
.L_x_540:
[----:B------:R-:W-:Y:S05]  /*14c60*/  @!P1 BRA `(.L_x_542) ;  /* 0x0000004c00b09947 */ /* 0x000fea0003800000 */
[----:B-----5:R-:W-:-:S04]  /*14c70*/  IMAD.U32 R3, R3, 0x10000, RZ ;  /* 0x0001000003037824 */ /* 0x020fc800078e00ff */
[----:B------:R-:W-:-:S04]  /*14c80*/  FMUL R0, R3, R16 ;  /* 0x0000001003007220 */ /* 0x000fc80000400000 */
[----:B------:R-:W-:-:S05]  /*14c90*/  FFMA R0, R151, R2, R0 ;  /* 0x0000000297007223 */ /* 0x000fca0000000000 */
[----:B------:R-:W-:-:S05]  /*14ca0*/  F2FP.BF16.F32.PACK_AB R0, RZ, R0 ;  /* 0x00000000ff00723e */ /* 0x000fca00000010ff */
[----:B------:R4:W-:Y:S01]  /*14cb0*/  STG.E.U16 desc[UR36][R160.64+0x1f2], R0 ;  /* 0x0001f200a0007986 */ /* 0x0009e2000c101524 */
[----:B------:R-:W-:Y:S05]  /*14cc0*/  BRA `(.L_x_542) ;  /* 0x0000004c00987947 */ /* 0x000fea0003800000 */
.L_x_35:
[----:B------:R-:W2:Y:S01]  /*14cd0*/  LDL.LU R3, [R1] ;  /* 0x0000000001037983 */ /* 0x000ea20000300800 */
[----:B------:R-:W-:-:S03]  /*14ce0*/  ULDC.64 UR4, c[0x0][0x5c0] ;  /* 0x0001700000047ab9 */ /* 0x000fc60000000a00 */
[----:B------:R-:W3:Y:S04]  /*14cf0*/  LDL.LU R9, [R1+0x60] ;  /* 0x0000600001097983 */ /* 0x000ee80000300800 */
[----:B------:R-:W4:Y:S04]  /*14d00*/  LDL.LU R11, [R1+0x8c] ;  /* 0x00008c00010b7983 */ /* 0x000f280000300800 */
[----:B------:R-:W5:Y:S04]  /*14d10*/  LDL.LU R12, [R1+0x90] ;  /* 0x00009000010c7983 */ /* 0x000f680000300800 */
        /* <DEDUP_REMOVED lines=74> */
[----:B------:R-:W5:Y:S01]  /*151c0*/  LDL.LU R161, [R1+0x1cc] ;  /* 0x0001cc0001a17983 */ /* 0x000f620000300800 */
[----:B--2---:R-:W-:-:S03]  /*151d0*/  FMUL R3, R3, R2 ;  /* 0x0000000203037220 */ /* 0x004fc60000400000 */
[----:B------:R-:W2:Y:S01]  /*151e0*/  LDL.LU R160, [R1+0x1d0] ;  /* 0x0001d00001a07983 */ /* 0x000ea20000300800 */
[----:B------:R-:W-:-:S03]  /*151f0*/  LEA R4, P0, R6, UR4, 0x1 ;  /* 0x0000000406047c11 */ /* 0x000fc6000f8008ff */
[----:B------:R-:W2:Y:S04]  /*15200*/  LDL.LU R159, [R1+0x1d4] ;  /* 0x0001d400019f7983 */ /* 0x000ea80000300800 */
[----:B------:R-:W2:Y:S04]  /*15210*/  LDL.LU R158, [R1+0x1d8] ;  /* 0x0001d800019e7983 */ /* 0x000ea80000300800 */
[----:B------:R-:W2:Y:S04]  /*15220*/  LDL.LU R157, [R1+0x1dc] ;  /* 0x0001dc00019d7983 */ /* 0x000ea80000300800 */
[----:B------:R-:W2:Y:S01]  /*15230*/  LDL.LU R156, [R1+0x1e0] ;  /* 0x0001e000019c7983 */ /* 0x000ea20000300800 */
[----:B------:R-:W-:-:S03]  /*15240*/  LEA.HI.X R5, R6, UR5, R10, 0x1, P0 ;  /* 0x0000000506057c11 */ /* 0x000fc600080f0c0a */
[----:B------:R-:W2:Y:S01]  /*15250*/  LDL.LU R155, [R1+0x1e4] ;  /* 0x0001e400019b7983 */ /* 0x000ea20000300800 */
[----:B------:R-:W-:-:S03]  /*15260*/  F2FP.BF16.F32.PACK_AB R3, RZ, R3 ;  /* 0x00000003ff03723e */ /* 0x000fc600000010ff */
[----:B------:R-:W2:Y:S04]  /*15270*/  LDL.LU R154, [R1+0x1e8] ;  /* 0x0001e800019a7983 */ /* 0x000ea80000300800 */
[----:B------:R-:W2:Y:S04]  /*15280*/  LDL.LU R23, [R1+0x1ec] ;  /* 0x0001ec0001177983 */ /* 0x000ea80000300800 */
[----:B------:R-:W2:Y:S04]  /*15290*/  LDL.LU R22, [R1+0x1f0] ;  /* 0x0001f00001167983 */ /* 0x000ea80000300800 */
[----:B------:R-:W2:Y:S04]  /*152a0*/  LDL.LU R21, [R1+0x1f4] ;  /* 0x0001f40001157983 */ /* 0x000ea80000300800 */
[----:B------:R-:W2:Y:S04]  /*152b0*/  LDL.LU R20, [R1+0x1f8] ;  /* 0x0001f80001147983 */ /* 0x000ea80000300800 */
[----:B------:R-:W2:Y:S04]  /*152c0*/  LDL.LU R19, [R1+0x1fc] ;  /* 0x0001fc0001137983 */ /* 0x000ea80000300800 */
[----:B------:R-:W3:Y:S04]  /*152d0*/  LDL.LU R7, [R1+0x8] ;  /* 0x0000080001077983 */ /* 0x000ee80000300800 */
[----:B------:R-:W4:Y:S04]  /*152e0*/  LDL.LU R6, [R1+0xc] ;  /* 0x00000c0001067983 */ /* 0x000f280000300800 */
[----:B------:R0:W-:Y:S04]  /*152f0*/  @P1 STG.E.U16 desc[UR36][R4.64], R3 ;  /* 0x0000000304001986 */ /* 0x0001e8000c101524 */
[----:B0-----:R-:W5:Y:S01]  /*15300*/  LDL.LU R3, [R1+0x4] ;  /* 0x0000040001037983 */ /* 0x001f620000300800 */
[----:B------:R-:W-:Y:S01]  /*15310*/  ISETP.GT.AND P0, PT, R0, 0x1, P3 ;  /* 0x000000010000780c */ /* 0x000fe20001f04270 */
[----:B------:R-:W-:Y:S01]  /*15320*/  USHF.L.U32 UR5, UR8, 0x4, URZ ;  /* 0x0000000408057899 */ /* 0x000fe2000800063f */
[----:B------:R-:W-:Y:S01]  /*15330*/  ISETP.GT.AND P2, PT, R153, 0x8, PT ;  /* 0x000000089900780c */ /* 0x000fe20003f44270 */
[----:B------:R-:W-:Y:S01]  /*15340*/  USHF.L.U64.HI UR4, UR8, 0x4, UR9 ;  /* 0x0000000408047899 */ /* 0x000fe20008010209 */
[----:B---3--:R-:W-:-:S05]  /*15350*/  FMUL R7, R7, R2 ;  /* 0x0000000207077220 */ /* 0x008fca0000400000 */
[----:B------:R-:W-:-:S04]  /*15360*/  F2FP.BF16.F32.PACK_AB R7, RZ, R7 ;  /* 0x00000007ff07723e */ /* 0x000fc800000010ff */
[----:B------:R-:W-:Y:S01]  /*15370*/  PRMT R8, R7, 0x7610, R8 ;  /* 0x0000761007087816 */ /* 0x000fe20000000008 */
[----:B-----5:R-:W-:-:S05]  /*15380*/  FMUL R3, R3, R2 ;  /* 0x0000000203037220 */ /* 0x020fca0000400000 */
[----:B------:R-:W-:-:S05]  /*15390*/  F2FP.BF16.F32.PACK_AB R3, RZ, R3 ;  /* 0x00000003ff03723e */ /* 0x000fca00000010ff */
[----:B------:R4:W-:Y:S01]  /*153a0*/  @P0 STG.E.U16 desc[UR36][R4.64+0x2], R3 ;  /* 0x0000020304000986 */ /* 0x0009e2000c101524 */
[----:B------:R-:W-:Y:S01]  /*153b0*/  ISETP.GT.AND P0, PT, R0, RZ, P2 ;  /* 0x000000ff0000720c */ /* 0x000fe20001704270 */
[----:B----4-:R-:W-:Y:S01]  /*153c0*/  FMUL R3, R6, R2 ;  /* 0x0000000206037220 */ /* 0x010fe20000400000 */
[----:B------:R-:W-:-:S04]  /*153d0*/  IADD3 R6, P1, R4, UR5, RZ ;  /* 0x0000000504067c10 */ /* 0x000fc8000ff3e0ff */
[----:B------:R-:W-:Y:S02]  /*153e0*/  IADD3.X R7, R5, UR4, RZ, P1, !PT ;  /* 0x0000000405077c10 */ /* 0x000fe40008ffe4ff */
[----:B------:R-:W-:-:S05]  /*153f0*/  F2FP.BF16.F32.PACK_AB R3, RZ, R3 ;  /* 0x00000003ff03723e */ /* 0x000fca00000010ff */
[----:B------:R0:W-:Y:S01]  /*15400*/  @P0 STG.E.U16 desc[UR36][R6.64], R8 ;  /* 0x0000000806000986 */ /* 0x0001e2000c101524 */
[----:B------:R-:W-:-:S03]  /*15410*/  ISETP.GT.AND P0, PT, R0, 0x1, P2 ;  /* 0x000000010000780c */ /* 0x000fc60001704270 */
[----:B0-----:R-:W3:Y:S10]  /*15420*/  LDL.LU R8, [R1+0x50] ;  /* 0x0000500001087983 */ /* 0x001ef40000300800 */
[----:B------:R0:W-:Y:S04]  /*15430*/  @P0 STG.E.U16 desc[UR36][R6.64+0x2], R3 ;  /* 0x0000020306000986 */ /* 0x0001e8000c101524 */
[----:B0-----:R-:W4:Y:S01]  /*15440*/  LDL.LU R3, [R1+0x10] ;  /* 0x0000100001037983 */ /* 0x001f220000300800 */
[----:B------:R-:W-:Y:S01]  /*15450*/  ISETP.GT.AND P0, PT, R0, 0x8, P3 ;  /* 0x000000080000780c */ /* 0x000fe20001f04270 */
[----:B----4-:R-:W-:-:S05]  /*15460*/  FMUL R3, R3, R2 ;  /* 0x0000000203037220 */ /* 0x010fca0000400000 */
[----:B------:R-:W-:-:S07]  /*15470*/  F2FP.BF16.F32.PACK_AB R3, RZ, R3 ;  /* 0x00000003ff03723e */ /* 0x000fce00000010ff */
        /* <DEDUP_REMOVED lines=73> */
[----:B---3--:R-:W-:-:S05]  /*15910*/  FMUL R8, R8, R2 ;  /* 0x0000000208087220 */ /* 0x008fca0000400000 */
[----:B------:R-:W-:Y:S01]  /*15920*/  F2FP.BF16.F32.PACK_AB R8, RZ, R8 ;  /* 0x00000008ff08723e */ /* 0x000fe200000010ff */
[----:B----4-:R-:W-:-:S05]  /*15930*/  FMUL R3, R3, R2 ;  /* 0x0000000203037220 */ /* 0x010fca0000400000 */
[----:B------:R-:W-:-:S05]  /*15940*/  F2FP.BF16.F32.PACK_AB R3, RZ, R3 ;  /* 0x00000003ff03723e */ /* 0x000fca00000010ff */
[----:B------:R0:W-:Y:S01]  /*15950*/  @P0 STG.E.U16 desc[UR36][R6.64+0x42], R3 ;  /* 0x0000420306000986 */ /* 0x0001e2000c101524 */
[----:B------:R-:W-:-:S03]  /*15960*/  ISETP.GT.AND P0, PT, R0, 0x28, P3 ;  /* 0x000000280000780c */ /* 0x000fc60001f04270 */
[----:B0-----:R-:W3:Y:S01]  /*15970*/  LDL.LU R3, [R1+0x54] ;  /* 0x0000540001037983 */ /* 0x001ee20000300800 */
[----:B------:R-:W-:-:S09]  /*15980*/  ISETP.GT.AND P1, PT, R0, 0x29, P3 ;  /* 0x000000290000780c */ /* 0x000fd20001f24270 */
[----:B------:R0:W-:Y:S04]  /*15990*/  @P0 STG.E.U16 desc[UR36][R4.64+0x50], R8 ;  /* 0x0000500804000986 */ /* 0x0001e8000c101524 */
[----:B0-----:R-:W4:Y:S01]  /*159a0*/  LDL.LU R8, [R1+0x58] ;  /* 0x0000580001087983 */ /* 0x001f220000300800 */
[----:B---3--:R-:W-:-:S05]  /*159b0*/  FMUL R3, R3, R2 ;  /* 0x0000000203037220 */ /* 0x008fca0000400000 */
[----:B------:R-:W-:-:S05]  /*159c0*/  F2FP.BF16.F32.PACK_AB R3, RZ, R3 ;  /* 0x00000003ff03723e */ /* 0x000fca00000010ff */
[----:B------:R0:W-:Y:S01]  /*159d0*/  @P1 STG.E.U16 desc[UR36][R4.64+0x52], R3 ;  /* 0x0000520304001986 */ /* 0x0001e2000c101524 */
[----:B----4-:R-:W-:-:S05]  /*159e0*/  FMUL R8, R8, R2 ;  /* 0x0000000208087220 */ /* 0x010fca0000400000 */
[----:B------:R-:W-:Y:S01]  /*159f0*/  F2FP.BF16.F32.PACK_AB R8, RZ, R8 ;  /* 0x00000008ff08723e */ /* 0x000fe200000010ff */
[----:B0-----:R-:W3:Y:S03]  /*15a00*/  LDL.LU R3, [R1+0x5c] ;  /* 0x00005c0001037983 */ /* 0x001ee60000300800 */
[----:B------:R-:W-:Y:S02]  /*15a10*/  PRMT R10, R8, 0x7610, R10 ;  /* 0x00007610080a7816 */ /* 0x000fe4000000000a */
[----:B------:R-:W4:Y:S01]  /*15a20*/  LDL.LU R8, [R1+0x64] ;  /* 0x0000640001087983 */ /* 0x000f220000300800 */
[C---:B------:R-:W-:Y:S02]  /*15a30*/  ISETP.GT.AND P1, PT, R0.reuse, 0x28, P2 ;  /* 0x000000280000780c */ /* 0x040fe40001724270 */
[C---:B------:R-:W-:Y:S02]  /*15a40*/  ISETP.GT.AND P4, PT, R0.reuse, 0x29, P2 ;  /* 0x000000290000780c */ /* 0x040fe40001784270 */
[C---:B------:R-:W-:Y:S01]  /*15a50*/  ISETP.GT.AND P5, PT, R0.reuse, 0x30, P3 ;  /* 0x000000300000780c */ /* 0x040fe20001fa4270 */
[----:B------:R-:W-:Y:S01]  /*15a60*/  FMUL R9, R9, R2 ;  /* 0x0000000209097220 */ /* 0x000fe20000400000 */
[----:B------:R-:W-:-:S04]  /*15a70*/  ISETP.GT.AND P0, PT, R0, 0x31, P3 ;  /* 0x000000310000780c */ /* 0x000fc80001f04270 */
[----:B------:R-:W-:-:S03]  /*15a80*/  F2FP.BF16.F32.PACK_AB R9, RZ, R9 ;  /* 0x00000009ff09723e */ /* 0x000fc600000010ff */
[----:B------:R0:W-:Y:S04]  /*15a90*/  @P1 STG.E.U16 desc[UR36][R6.64+0x50], R10 ;  /* 0x0000500a06001986 */ /* 0x0001e8000c101524 */
[----:B0-----:R-:W5:Y:S01]  /*15aa0*/  LDL.LU R10, [R1+0x74] ;  /* 0x00007400010a7983 */ /* 0x001f620000300800 */
[----:B---3--:R-:W-:-:S05]  /*15ab0*/  FMUL R3, R3, R2 ;  /* 0x0000000203037220 */ /* 0x008fca0000400000 */
[----:B------:R-:W-:Y:S01]  /*15ac0*/  F2FP.BF16.F32.PACK_AB R3, RZ, R3 ;  /* 0x00000003ff03723e */ /* 0x000fe200000010ff */
[----:B----4-:R-:W-:-:S04]  /*15ad0*/  FMUL R8, R8, R2 ;  /* 0x0000000208087220 */ /* 0x010fc80000400000 */
[----:B------:R0:W-:Y:S04]  /*15ae0*/  @P4 STG.E.U16 desc[UR36][R6.64+0x52], R3 ;  /* 0x0000520306004986 */ /* 0x0001e8000c101524 */
[----:B------:R1:W-:Y:S01]  /*15af0*/  @P5 STG.E.U16 desc[UR36][R4.64+0x60], R9 ;  /* 0x0000600904005986 */ /* 0x0003e2000c101524 */
[----:B0-----:R-:W-:-:S03]  /*15b00*/  F2FP.BF16.F32.PACK_AB R3, RZ, R8 ;  /* 0x00000008ff03723e */ /* 0x001fc600000010ff */
[----:B------:R-:W3:Y:S01]  /*15b10*/  LDL.LU R8, [R1+0x68] ;  /* 0x0000680001087983 */ /* 0x000ee20000300800 */
[----:B-1----:R-:W-:-:S03]  /*15b20*/  PRMT R9, R3, 0x7610, R9 ;  /* 0x0000761003097816 */ /* 0x002fc60000000009 */
[----:B------:R-:W4:Y:S04]  /*15b30*/  LDL.LU R3, [R1+0x6c] ;  /* 0x00006c0001037983 */ /* 0x000f280000300800 */
[----:B------:R0:W-:Y:S04]  /*15b40*/  @P0 STG.E.U16 desc[UR36][R4.64+0x62], R9 ;  /* 0x0000620904000986 */ /* 0x0001e8000c101524 */
[----:B0-----:R-:W2:Y:S01]  /*15b50*/  LDL.LU R9, [R1+0x70] ;  /* 0x0000700001097983 */ /* 0x001ea20000300800 */
[----:B------:R-:W-:Y:S01]  /*15b60*/  ISETP.GT.AND P1, PT, R0, 0x30, P2 ;  /* 0x000000300000780c */ /* 0x000fe20001724270 */
[----:B---3--:R-:W-:-:S05]  /*15b70*/  FMUL R8, R8, R2 ;  /* 0x0000000208087220 */ /* 0x008fca0000400000 */
[----:B------:R-:W-:-:S07]  /*15b80*/  F2FP.BF16.F32.PACK_AB R8, RZ, R8 ;  /* 0x00000008ff08723e */ /* 0x000fce00000010ff */
[----:B------:R0:W-:Y:S01]  /*15b90*/  @P1 STG.E.U16 desc[UR36][R6.64+0x60], R8 ;  /* 0x0000600806001986 */ /* 0x0001e2000c101524 */
[----:B--2---:R-:W-:-:S05]  /*15ba0*/  FMUL R9, R9, R2 ;  /* 0x0000000209097220 */ /* 0x004fca0000400000 */
[----:B0-----:R-:W-:-:S04]  /*15bb0*/  F2FP.BF16.F32.PACK_AB R8, RZ, R9 ;  /* 0x00000009ff08723e */ /* 0x001fc800000010ff */
[----:B------:R-:W-:Y:S02]  /*15bc0*/  PRMT R9, R8, 0x7610, R9 ;  /* 0x0000761008097816 */ /* 0x000fe40000000009 */
[----:B------:R-:W2:Y:S01]  /*15bd0*/  LDL.LU R8, [R1+0x78] ;  /* 0x0000780001087983 */ /* 0x000ea20000300800 */
[C---:B------:R-:W-:Y:S01]  /*15be0*/  ISETP.GT.AND P4, PT, R0.reuse, 0x31, P2 ;  /* 0x000000310000780c */ /* 0x040fe20001784270 */
[-C--:B----4-:R-:W-:Y:S01]  /*15bf0*/  FMUL R3, R3, R2.reuse ;  /* 0x0000000203037220 */ /* 0x090fe20000400000 */
[----:B------:R-:W-:Y:S01]  /*15c00*/  ISETP.GT.AND P5, PT, R0, 0x38, P3 ;  /* 0x000000380000780c */ /* 0x000fe20001fa4270 */
[----:B-----5:R-:W-:-:S03]  /*15c10*/  FMUL R10, R10, R2 ;  /* 0x000000020a0a7220 */ /* 0x020fc60000400000 */
[----:B------:R-:W-:Y:S02]  /*15c20*/  F2FP.BF16.F32.PACK_AB R3, RZ, R3 ;  /* 0x00000003ff03723e */ /* 0x000fe400000010ff */
[----:B------:R-:W-:-:S05]  /*15c30*/  ISETP.GT.AND P6, PT, R0, 0x39, P3 ;  /* 0x000000390000780c */ /* 0x000fca0001fc4270 */
[----:B------:R0:W-:Y:S04]  /*15c40*/  @P4 STG.E.U16 desc[UR36][R6.64+0x62], R3 ;  /* 0x0000620306004986 */ /* 0x0001e8000c101524 */
[----:B------:R1:W-:Y:S01]  /*15c50*/  @P5 STG.E.U16 desc[UR36][R4.64+0x70], R9 ;  /* 0x0000700904005986 */ /* 0x0003e2000c101524 */
[----:B0-----:R-:W-:-:S04]  /*15c60*/  F2FP.BF16.F32.PACK_AB R3, RZ, R10 ;  /* 0x0000000aff03723e */ /* 0x001fc800000010ff */
[----:B------:R-:W-:Y:S01]  /*15c70*/  PRMT R10, R3, 0x7610, R10 ;  /* 0x00007610030a7816 */ /* 0x000fe2000000000a */
[----:B-1----:R-:W3:Y:S04]  /*15c80*/  LDL.LU R9, [R1+0x80] ;  /* 0x0000800001097983 */ /* 0x002ee80000300800 */
[----:B------:R0:W-:Y:S01]  /*15c90*/  @P6 STG.E.U16 desc[UR36][R4.64+0x72], R10 ;  /* 0x0000720a04006986 */ /* 0x0001e2000c101524 */
[----:B--2---:R-:W-:-:S05]  /*15ca0*/  FMUL R8, R8, R2 ;  /* 0x0000000208087220 */ /* 0x004fca0000400000 */
[----:B------:R-:W-:Y:S02]  /*15cb0*/  F2FP.BF16.F32.PACK_AB R3, RZ, R8 ;  /* 0x00000008ff03723e */ /* 0x000fe400000010ff */
[----:B------:R-:W2:Y:S02]  /*15cc0*/  LDL.LU R8, [R1+0x7c] ;  /* 0x00007c0001087983 */ /* 0x000ea40000300800 */
[----:B0-----:R-:W-:Y:S02]  /*15cd0*/  PRMT R10, R3, 0x7610, R10 ;  /* 0x00007610030a7816 */ /* 0x001fe4000000000a */
[----:B------:R-:W4:Y:S01]  /*15ce0*/  LDL.LU R3, [R1+0x84] ;  /* 0x0000840001037983 */ /* 0x000f220000300800 */
[C---:B------:R-:W-:Y:S02]  /*15cf0*/  ISETP.GT.AND P0, PT, R0.reuse, 0x38, P2 ;  /* 0x000000380000780c */ /* 0x040fe40001704270 */
[C---:B------:R-:W-:Y:S02]  /*15d00*/  ISETP.GT.AND P1, PT, R0.reuse, 0x39, P2 ;  /* 0x000000390000780c */ /* 0x040fe40001724270 */
[----:B------:R-:W-:-:S02]  /*15d10*/  ISETP.GT.AND P4, PT, R0, 0x40, P3 ;  /* 0x000000400000780c */ /* 0x000fc40001f84270 */
[----:B------:R-:W-:-:S07]  /*15d20*/  ISETP.GT.AND P5, PT, R0, 0x41, P3 ;  /* 0x000000410000780c */ /* 0x000fce0001fa4270 */
[----:B------:R0:W-:Y:S01]  /*15d30*/  @P0 STG.E.U16 desc[UR36][R6.64+0x70], R10 ;  /* 0x0000700a06000986 */ /* 0x0001e2000c101524 */
[----:B---3--:R-:W-:-:S05]  /*15d40*/  FMUL R9, R9, R2 ;  /* 0x0000000209097220 */ /* 0x008fca0000400000 */
[----:B------:R-:W-:Y:S01]  /*15d50*/  F2FP.BF16.F32.PACK_AB R9, RZ, R9 ;  /* 0x00000009ff09723e */ /* 0x000fe200000010ff */
[-C--:B--2---:R-:W-:Y:S01]  /*15d60*/  FMUL R8, R8, R2.reuse ;  /* 0x0000000208087220 */ /* 0x084fe20000400000 */
[----:B----4-:R-:W-:-:S04]  /*15d70*/  FMUL R3, R3, R2 ;  /* 0x0000000203037220 */ /* 0x010fc80000400000 */
[----:B------:R-:W-:-:S04]  /*15d80*/  F2FP.BF16.F32.PACK_AB R8, RZ, R8 ;  /* 0x00000008ff08723e */ /* 0x000fc800000010ff */
[----:B0-----:R-:W-:Y:S02]  /*15d90*/  PRMT R10, R8, 0x7610, R10 ;  /* 0x00007610080a7816 */ /* 0x001fe4000000000a */
[----:B------:R-:W-:Y:S01]  /*15da0*/  F2FP.BF16.F32.PACK_AB R3, RZ, R3 ;  /* 0x00000003ff03723e */ /* 0x000fe200000010ff */
[----:B------:R-:W2:Y:S04]  /*15db0*/  LDL.LU R8, [R1+0x88] ;  /* 0x0000880001087983 */ /* 0x000ea80000300800 */
[----:B------:R-:W-:Y:S04]  /*15dc0*/  @P1 STG.E.U16 desc[UR36][R6.64+0x72], R10 ;  /* 0x0000720a06001986 */ /* 0x000fe8000c101524 */
[----:B------:R0:W-:Y:S04]  /*15dd0*/  @P4 STG.E.U16 desc[UR36][R4.64+0x80], R9 ;  /* 0x0000800904004986 */ /* 0x0001e8000c101524 */
[----:B------:R1:W-:Y:S04]  /*15de0*/  @P5 STG.E.U16 desc[UR36][R4.64+0x82], R3 ;  /* 0x0000820304005986 */ /* 0x0003e8000c101524 */
[----:B0-----:R-:W3:Y:S04]  /*15df0*/  LDL.LU R9, [R1+0x94] ;  /* 0x0000940001097983 */ /* 0x001ee80000300800 */
[----:B-1----:R-:W4:Y:S01]  /*15e00*/  LDL.LU R3, [R1+0x98] ;  /* 0x0000980001037983 */ /* 0x002f220000300800 */
[----:B------:R-:W-:Y:S01]  /*15e10*/  ISETP.GT.AND P0, PT, R0, 0x40, P2 ;  /* 0x000000400000780c */ /* 0x000fe20001704270 */
[----:B--2---:R-:W-:-:S05]  /*15e20*/  FMUL R8, R8, R2 ;  /* 0x0000000208087220 */ /* 0x004fca0000400000 */
[----:B------:R-:W-:-:S07]  /*15e30*/  F2FP.BF16.F32.PACK_AB R8, RZ, R8 ;  /* 0x00000008ff08723e */ /* 0x000fce00000010ff */
[----:B------:R0:W-:Y:S01]  /*15e40*/  @P0 STG.E.U16 desc[UR36][R6.64+0x80], R8 ;  /* 0x0000800806000986 */ /* 0x0001e2000c101524 */
[----:B----4-:R-:W-:-:S05]  /*15e50*/  FMUL R3, R3, R2 ;  /* 0x0000000203037220 */ /* 0x010fca0000400000 */
[----:B0-----:R-:W-:Y:S02]  /*15e60*/  F2FP.BF16.F32.PACK_AB R8, RZ, R3 ;  /* 0x00000003ff08723e */ /* 0x001fe400000010ff */
[----:B------:R-:W2:Y:S02]  /*15e70*/  LDL.LU R3, [R1+0x9c] ;  /* 0x00009c0001037983 */ /* 0x000ea40000300800 */
[----:B------:R-:W-:Y:S02]  /*15e80*/  PRMT R13, R8, 0x7610, R13 ;  /* 0x00007610080d7816 */ /* 0x000fe4000000000d */
[----:B------:R-:W4:Y:S01]  /*15e90*/  LDL.LU R8, [R1+0xa0] ;  /* 0x0000a00001087983 */ /* 0x000f220000300800 */
[C---:B------:R-:W-:Y:S01]  /*15ea0*/  ISETP.GT.AND P1, PT, R0.reuse, 0x41, P2 ;  /* 0x000000410000780c */ /* 0x040fe20001724270 */
[-C--:B---3--:R-:W-:Y:S01]  /*15eb0*/  FMUL R9, R9, R2.reuse ;  /* 0x0000000209097220 */ /* 0x088fe20000400000 */
[-C--:B------:R-:W-:Y:S01]  /*15ec0*/  FMUL R11, R11, R2.reuse ;  /* 0x000000020b0b7220 */ /* 0x080fe20000400000 */
[----:B------:R-:W-:Y:S01]  /*15ed0*/  ISETP.GT.AND P4, PT, R0, 0x48, P3 ;  /* 0x000000480000780c */ /* 0x000fe20001f84270 */
[----:B------:R-:W-:-:S02]  /*15ee0*/  FMUL R12, R12, R2 ;  /* 0x000000020c0c7220 */ /* 0x000fc40000400000 */
[----:B------:R-:W-:Y:S02]  /*15ef0*/  F2FP.BF16.F32.PACK_AB R9, RZ, R9 ;  /* 0x00000009ff09723e */ /* 0x000fe400000010ff */
[----:B------:R-:W-:Y:S02]  /*15f00*/  F2FP.BF16.F32.PACK_AB R11, RZ, R11 ;  /* 0x0000000bff0b723e */ /* 0x000fe400000010ff */
[----:B------:R-:W-:Y:S02]  /*15f10*/  F2FP.BF16.F32.PACK_AB R10, RZ, R12 ;  /* 0x0000000cff0a723e */ /* 0x000fe400000010ff */
[----:B------:R-:W-:Y:S02]  /*15f20*/  PRMT R12, R9, 0x7610, R12 ;  /* 0x00007610090c7816 */ /* 0x000fe4000000000c */
[C---:B------:R-:W-:Y:S01]  /*15f30*/  ISETP.GT.AND P5, PT, R0.reuse, 0x49, P3 ;  /* 0x000000490000780c */ /* 0x040fe20001fa4270 */
[----:B------:R-:W-:Y:S01]  /*15f40*/  @P1 STG.E.U16 desc[UR36][R6.64+0x82], R11 ;  /* 0x0000820b06001986 */ /* 0x000fe2000c101524 */
[----:B------:R-:W-:-:S02]  /*15f50*/  ISETP.GT.AND P0, PT, R0, 0x48, P2 ;  /* 0x000000480000780c */ /* 0x000fc40001704270 */
[C---:B------:R-:W-:Y:S01]  /*15f60*/  ISETP.GT.AND P1, PT, R0.reuse, 0x49, P2 ;  /* 0x000000490000780c */ /* 0x040fe20001724270 */
[----:B------:R0:W-:Y:S01]  /*15f70*/  @P4 STG.E.U16 desc[UR36][R4.64+0x90], R10 ;  /* 0x0000900a04004986 */ /* 0x0001e2000c101524 */
[----:B------:R-:W-:-:S07]  /*15f80*/  ISETP.GT.AND P4, PT, R0, 0x50, P3 ;  /* 0x000000500000780c */ /* 0x000fce0001f84270 */
[----:B------:R1:W-:Y:S01]  /*15f90*/  @P5 STG.E.U16 desc[UR36][R4.64+0x92], R12 ;  /* 0x0000920c04005986 */ /* 0x0003e2000c101524 */
[----:B------:R-:W-:-:S03]  /*15fa0*/  ISETP.GT.AND P5, PT, R0, 0x51, P3 ;  /* 0x000000510000780c */ /* 0x000fc60001fa4270 */
[----:B------:R3:W-:Y:S01]  /*15fb0*/  @P0 STG.E.U16 desc[UR36][R6.64+0x90], R13 ;  /* 0x0000900d06000986 */ /* 0x0007e2000c101524 */
[C---:B------:R-:W-:Y:S02]  /*15fc0*/  ISETP.GT.AND P0, PT, R0.reuse, 0x51, P2 ;  /* 0x000000510000780c */ /* 0x040fe40001704270 */
[----:B------:R-:W-:Y:S01]  /*15fd0*/  ISETP.GT.AND P6, PT, R0, 0x71, P3 ;  /* 0x000000710000780c */ /* 0x000fe20001fc4270 */
[----:B--2---:R-:W-:-:S05]  /*15fe0*/  FMUL R3, R3, R2 ;  /* 0x0000000203037220 */ /* 0x004fca0000400000 */
[----:B------:R-:W-:Y:S01]  /*15ff0*/  F2FP.BF16.F32.PACK_AB R9, RZ, R3 ;  /* 0x00000003ff09723e */ /* 0x000fe200000010ff */
[-C--:B----4-:R-:W-:Y:S01]  /*16000*/  FMUL R3, R8, R2.reuse ;  /* 0x0000000208037220 */ /* 0x090fe20000400000 */
[----:B------:R-:W-:-:S04]  /*16010*/  FMUL R8, R235, R2 ;  /* 0x00000002eb087220 */ /* 0x000fc80000400000 */
[----:B------:R-:W-:Y:S02]  /*16020*/  F2FP.BF16.F32.PACK_AB R3, RZ, R3 ;  /* 0x00000003ff03723e */ /* 0x000fe400000010ff */
[----:B0-----:R-:W-:Y:S02]  /*16030*/  PRMT R10, R9, 0x7610, R10 ;  /* 0x00007610090a7816 */ /* 0x001fe4000000000a */
[----:B------:R-:W-:Y:S01]  /*16040*/  PRMT R11, R3, 0x7610, R11 ;  /* 0x00007610030b7816 */ /* 0x000fe2000000000b */
[----:B------:R-:W-:Y:S01]  /*16050*/  FMUL R3, R233, R2 ;  /* 0x00000002e9037220 */ /* 0x000fe20000400000 */
[----:B------:R-:W-:Y:S01]  /*16060*/  F2FP.BF16.F32.PACK_AB R8, RZ, R8 ;  /* 0x00000008ff08723e */ /* 0x000fe200000010ff */
[----:B------:R-:W-:Y:S01]  /*16070*/  FMUL R9, R234, R2 ;  /* 0x00000002ea097220 */ /* 0x000fe20000400000 */
[----:B------:R0:W-:Y:S02]  /*16080*/  @P1 STG.E.U16 desc[UR36][R6.64+0x92], R10 ;  /* 0x0000920a06001986 */ /* 0x0001e4000c101524 */
[----:B-1----:R-:W-:-:S02]  /*16090*/  PRMT R12, R8, 0x7610, R12 ;  /* 0x00007610080c7816 */ /* 0x002fc4000000000c */
[----:B------:R-:W-:Y:S01]  /*160a0*/  F2FP.BF16.F32.PACK_AB R8, RZ, R3 ;  /* 0x00000003ff08723e */ /* 0x000fe200000010ff */
[-C--:B------:R-:W-:Y:S01]  /*160b0*/  FMUL R3, R232, R2.reuse ;  /* 0x00000002e8037220 */ /* 0x080fe20000400000 */
[C---:B------:R-:W-:Y:S02]  /*160c0*/  ISETP.GT.AND P1, PT, R0.reuse, 0x50, P2 ;  /* 0x000000500000780c */ /* 0x040fe40001724270 */
[----:B------:R-:W-:Y:S01]  /*160d0*/  F2FP.BF16.F32.PACK_AB R9, RZ, R9 ;  /* 0x00000009ff09723e */ /* 0x000fe200000010ff */
[----:B------:R1:W-:Y:S01]  /*160e0*/  @P4 STG.E.U16 desc[UR36][R4.64+0xa0], R11 ;  /* 0x0000a00b04004986 */ /* 0x0003e2000c101524 */
[----:B------:R-:W-:Y:S02]  /*160f0*/  ISETP.GT.AND P4, PT, R0, 0x58, P3 ;  /* 0x000000580000780c */ /* 0x000fe40001f84270 */
[----:B---3--:R-:W-:Y:S02]  /*16100*/  PRMT R13, R9, 0x7610, R13 ;  /* 0x00007610090d7816 */ /* 0x008fe4000000000d */
[----:B------:R-:W-:Y:S01]  /*16110*/  F2FP.BF16.F32.PACK_AB R9, RZ, R3 ;  /* 0x00000003ff09723e */ /* 0x000fe200000010ff */
[-C--:B------:R-:W-:Y:S01]  /*16120*/  FMUL R3, R230, R2.reuse ;  /* 0x00000002e6037220 */ /* 0x080fe20000400000 */
[----:B------:R-:W-:Y:S01]  /*16130*/  PRMT R14, R8, 0x7610, R14 ;  /* 0x00007610080e7816 */ /* 0x000fe2000000000e */
[----:B------:R-:W-:Y:S01]  /*16140*/  FMUL R8, R231, R2 ;  /* 0x00000002e7087220 */ /* 0x000fe20000400000 */
[----:B------:R2:W-:Y:S01]  /*16150*/  @P5 STG.E.U16 desc[UR36][R4.64+0xa2], R12 ;  /* 0x0000a20c04005986 */ /* 0x0005e2000c101524 */
[----:B------:R-:W-:-:S02]  /*16160*/  ISETP.GT.AND P5, PT, R0, 0x59, P3 ;  /* 0x000000590000780c */ /* 0x000fc40001fa4270 */
[----:B------:R-:W-:Y:S01]  /*16170*/  F2FP.BF16.F32.PACK_AB R3, RZ, R3 ;  /* 0x00000003ff03723e */ /* 0x000fe200000010ff */
[----:B------:R-:W-:Y:S01]  /*16180*/  @P1 STG.E.U16 desc[UR36][R6.64+0xa0], R13 ;  /* 0x0000a00d06001986 */ /* 0x000fe2000c101524 */
[----:B0-----:R-:W-:Y:S01]  /*16190*/  F2FP.BF16.F32.PACK_AB R10, RZ, R8 ;  /* 0x00000008ff0a723e */ /* 0x001fe200000010ff */
[-C--:B------:R-:W-:Y:S01]  /*161a0*/  FMUL R8, R229, R2.reuse ;  /* 0x00000002e5087220 */ /* 0x080fe20000400000 */
[----:B-1----:R-:W-:Y:S01]  /*161b0*/  PRMT R11, R3, 0x7610, R11 ;  /* 0x00007610030b7816 */ /* 0x002fe2000000000b */
[----:B------:R-:W-:Y:S01]  /*161c0*/  @P0 STG.E.U16 desc[UR36][R6.64+0xa2], R14 ;  /* 0x0000a20e06000986 */ /* 0x000fe2000c101524 */
[----:B------:R-:W-:Y:S01]  /*161d0*/  ISETP.GT.AND P0, PT, R0, 0x58, P2 ;  /* 0x000000580000780c */ /* 0x000fe20001704270 */
[----:B------:R-:W-:Y:S01]  /*161e0*/  FMUL R3, R228, R2 ;  /* 0x00000002e4037220 */ /* 0x000fe20000400000 */
[C---:B------:R-:W-:Y:S01]  /*161f0*/  ISETP.GT.AND P1, PT, R0.reuse, 0x59, P2 ;  /* 0x000000590000780c */ /* 0x040fe20001724270 */
[----:B------:R0:W-:Y:S01]  /*16200*/  @P4 STG.E.U16 desc[UR36][R4.64+0xb0], R9 ;  /* 0x0000b00904004986 */ /* 0x0001e2000c101524 */
[----:B------:R-:W-:-:S02]  /*16210*/  ISETP.GT.AND P4, PT, R0, 0x60, P3 ;  /* 0x000000600000780c */ /* 0x000fc40001f84270 */
[----:B------:R-:W-:Y:S01]  /*16220*/  F2FP.BF16.F32.PACK_AB R8, RZ, R8 ;  /* 0x00000008ff08723e */ /* 0x000fe200000010ff */
[----:B------:R1:W-:Y:S03]  /*16230*/  @P5 STG.E.U16 desc[UR36][R4.64+0xb2], R10 ;  /* 0x0000b20a04005986 */ /* 0x0003e6000c101524 */
[----:B--2---:R-:W-:Y:S02]  /*16240*/  PRMT R12, R8, 0x7610, R12 ;  /* 0x00007610080c7816 */ /* 0x004fe4000000000c */
[----:B0-----:R-:W-:Y:S01]  /*16250*/  F2FP.BF16.F32.PACK_AB R9, RZ, R3 ;  /* 0x00000003ff09723e */ /* 0x001fe200000010ff */
[-C--:B------:R-:W-:Y:S01]  /*16260*/  FMUL R3, R227, R2.reuse ;  /* 0x00000002e3037220 */ /* 0x080fe20000400000 */
[-C--:B------:R-:W-:Y:S02]  /*16270*/  FMUL R8, R226, R2.reuse ;  /* 0x00000002e2087220 */ /* 0x080fe40000400000 */
[----:B-1----:R-:W-:Y:S01]  /*16280*/  PRMT R10, R9, 0x7610, R10 ;  /* 0x00007610090a7816 */ /* 0x002fe2000000000a */
[----:B------:R0:W-:Y:S01]  /*16290*/  @P0 STG.E.U16 desc[UR36][R6.64+0xb0], R11 ;  /* 0x0000b00b06000986 */ /* 0x0001e2000c101524 */
[----:B------:R-:W-:Y:S01]  /*162a0*/  F2FP.BF16.F32.PACK_AB R3, RZ, R3 ;  /* 0x00000003ff03723e */ /* 0x000fe200000010ff */
[----:B------:R-:W-:Y:S01]  /*162b0*/  FMUL R9, R225, R2 ;  /* 0x00000002e1097220 */ /* 0x000fe20000400000 */
[C---:B------:R-:W-:Y:S01]  /*162c0*/  ISETP.GT.AND P5, PT, R0.reuse, 0x61, P3 ;  /* 0x000000610000780c */ /* 0x040fe20001fa4270 */
[----:B------:R1:W-:Y:S01]  /*162d0*/  @P1 STG.E.U16 desc[UR36][R6.64+0xb2], R12 ;  /* 0x0000b20c06001986 */ /* 0x0003e2000c101524 */
[----:B------:R-:W-:-:S03]  /*162e0*/  ISETP.GT.AND P1, PT, R0, 0x60, P2 ;  /* 0x000000600000780c */ /* 0x000fc60001724270 */
[----:B------:R-:W-:Y:S01]  /*162f0*/  @P4 STG.E.U16 desc[UR36][R4.64+0xc0], R10 ;  /* 0x0000c00a04004986 */ /* 0x000fe2000c101524 */
[----:B------:R-:W-:Y:S02]  /*16300*/  ISETP.GT.AND P4, PT, R0, 0x61, P2 ;  /* 0x000000610000780c */ /* 0x000fe40001784270 */
[----:B------:R-:W-:Y:S02]  /*16310*/  F2FP.BF16.F32.PACK_AB R8, RZ, R8 ;  /* 0x00000008ff08723e */ /* 0x000fe400000010ff */
[----:B0-----:R-:W-:Y:S01]  /*16320*/  PRMT R11, R3, 0x7610, R11 ;  /* 0x00007610030b7816 */ /* 0x001fe2000000000b */
[-C--:B------:R-:W-:Y:S01]  /*16330*/  FMUL R3, R224, R2.reuse ;  /* 0x00000002e0037220 */ /* 0x080fe20000400000 */
[----:B------:R-:W-:Y:S02]  /*16340*/  F2FP.BF16.F32.PACK_AB R9, RZ, R9 ;  /* 0x00000009ff09723e */ /* 0x000fe400000010ff */
[----:B-1----:R-:W-:Y:S02]  /*16350*/  PRMT R12, R8, 0x7610, R12 ;  /* 0x00007610080c7816 */ /* 0x002fe4000000000c */
[----:B------:R-:W-:Y:S01]  /*16360*/  F2FP.BF16.F32.PACK_AB R8, RZ, R3 ;  /* 0x00000003ff08723e */ /* 0x000fe200000010ff */
[----:B------:R-:W-:Y:S01]  /*16370*/  FMUL R3, R223, R2 ;  /* 0x00000002df037220 */ /* 0x000fe20000400000 */
[----:B------:R-:W-:Y:S01]  /*16380*/  PRMT R13, R9, 0x7610, R13 ;  /* 0x00007610090d7816 */ /* 0x000fe2000000000d */
[----:B------:R0:W-:Y:S01]  /*16390*/  @P5 STG.E.U16 desc[UR36][R4.64+0xc2], R11 ;  /* 0x0000c20b04005986 */ /* 0x0001e2000c101524 */
[----:B------:R-:W-:-:S02]  /*163a0*/  ISETP.GT.AND P0, PT, R0, 0x68, P3 ;  /* 0x000000680000780c */ /* 0x000fc40001f04270 */
[----:B------:R-:W-:Y:S01]  /*163b0*/  F2FP.BF16.F32.PACK_AB R9, RZ, R3 ;  /* 0x00000003ff09723e */ /* 0x000fe200000010ff */
[----:B------:R1:W-:Y:S01]  /*163c0*/  @P1 STG.E.U16 desc[UR36][R6.64+0xc0], R12 ;  /* 0x0000c00c06001986 */ /* 0x0003e2000c101524 */
[----:B------:R-:W-:-:S03]  /*163d0*/  FMUL R3, R221, R2 ;  /* 0x00000002dd037220 */ /* 0x000fc60000400000 */
[----:B------:R-:W-:Y:S01]  /*163e0*/  @P4 STG.E.U16 desc[UR36][R6.64+0xc2], R13 ;  /* 0x0000c20d06004986 */ /* 0x000fe2000c101524 */
[----:B------:R-:W-:Y:S02]  /*163f0*/  ISETP.GT.AND P4, PT, R0, 0x69, P3 ;  /* 0x000000690000780c */ /* 0x000fe40001f84270 */
[----:B------:R-:W-:Y:S01]  /*16400*/  PRMT R14, R8, 0x7610, R14 ;  /* 0x00007610080e7816 */ /* 0x000fe2000000000e */
[-C--:B------:R-:W-:Y:S01]  /*16410*/  FMUL R8, R222, R2.reuse ;  /* 0x00000002de087220 */ /* 0x080fe20000400000 */
[----:B------:R-:W-:Y:S02]  /*16420*/  F2FP.BF16.F32.PACK_AB R3, RZ, R3 ;  /* 0x00000003ff03723e */ /* 0x000fe400000010ff */
[----:B------:R-:W-:Y:S01]  /*16430*/  ISETP.GT.AND P1, PT, R0, 0x68, P2 ;  /* 0x000000680000780c */ /* 0x000fe20001724270 */
[----:B------:R-:W-:Y:S01]  /*16440*/  @P0 STG.E.U16 desc[UR36][R4.64+0xd0], R14 ;  /* 0x0000d00e04000986 */ /* 0x000fe2000c101524 */
[----:B0-----:R-:W-:Y:S01]  /*16450*/  PRMT R11, R3, 0x7610, R11 ;  /* 0x00007610030b7816 */ /* 0x001fe2000000000b */
[----:B------:R-:W-:Y:S01]  /*16460*/  FMUL R3, R219, R2 ;  /* 0x00000002db037220 */ /* 0x000fe20000400000 */
[----:B------:R-:W-:Y:S01]  /*16470*/  F2FP.BF16.F32.PACK_AB R10, RZ, R8 ;  /* 0x00000008ff0a723e */ /* 0x000fe200000010ff */
[----:B------:R-:W-:Y:S01]  /*16480*/  FMUL R8, R220, R2 ;  /* 0x00000002dc087220 */ /* 0x000fe20000400000 */
[C---:B------:R-:W-:Y:S01]  /*16490*/  ISETP.GT.AND P0, PT, R0.reuse, 0x69, P2 ;  /* 0x000000690000780c */ /* 0x040fe20001704270 */
[----:B------:R0:W-:Y:S01]  /*164a0*/  @P4 STG.E.U16 desc[UR36][R4.64+0xd2], R9 ;  /* 0x0000d20904004986 */ /* 0x0001e2000c101524 */
[----:B------:R-:W-:-:S02]  /*164b0*/  ISETP.GT.AND P5, PT, R0, 0x70, P3 ;  /* 0x000000700000780c */ /* 0x000fc40001fa4270 */
[----:B------:R-:W-:-:S04]  /*164c0*/  F2FP.BF16.F32.PACK_AB R8, RZ, R8 ;  /* 0x00000008ff08723e */ /* 0x000fc800000010ff */
[----:B-1----:R-:W-:Y:S02]  /*164d0*/  PRMT R12, R8, 0x7610, R12 ;  /* 0x00007610080c7816 */ /* 0x002fe4000000000c */
[----:B0-----:R-:W-:Y:S01]  /*164e0*/  F2FP.BF16.F32.PACK_AB R9, RZ, R3 ;  /* 0x00000003ff09723e */ /* 0x001fe200000010ff */
[-C--:B------:R-:W-:Y:S01]  /*164f0*/  FMUL R3, R218, R2.reuse ;  /* 0x00000002da037220 */ /* 0x080fe20000400000 */
[----:B------:R-:W-:Y:S01]  /*16500*/  FMUL R8, R217, R2 ;  /* 0x00000002d9087220 */ /* 0x000fe20000400000 */
[----:B------:R0:W-:Y:S03]  /*16510*/  @P1 STG.E.U16 desc[UR36][R6.64+0xd0], R10 ;  /* 0x0000d00a06001986 */ /* 0x0001e6000c101524 */
[----:B------:R-:W-:Y:S01]  /*16520*/  F2FP.BF16.F32.PACK_AB R3, RZ, R3 ;  /* 0x00000003ff03723e */ /* 0x000fe200000010ff */
[----:B------:R1:W-:Y:S01]  /*16530*/  @P0 STG.E.U16 desc[UR36][R6.64+0xd2], R11 ;  /* 0x0000d20b06000986 */ /* 0x0003e2000c101524 */
[----:B------:R-:W-:-:S02]  /*16540*/  ISETP.GT.AND P1, PT, R0, 0x70, P2 ;  /* 0x000000700000780c */ /* 0x000fc40001724270 */
[----:B------:R-:W-:Y:S01]  /*16550*/  F2FP.BF16.F32.PACK_AB R8, RZ, R8 ;  /* 0x00000008ff08723e */ /* 0x000fe200000010ff */
[----:B------:R2:W-:Y:S01]  /*16560*/  @P5 STG.E.U16 desc[UR36][R4.64+0xe0], R12 ;  /* 0x0000e00c04005986 */ /* 0x0005e2000c101524 */
[----:B0-----:R-:W-:Y:S01]  /*16570*/  PRMT R10, R9, 0x7610, R10 ;  /* 0x00007610090a7816 */ /* 0x001fe2000000000a */
[-C--:B------:R-:W-:Y:S01]  /*16580*/  FMUL R9, R216, R2.reuse ;  /* 0x00000002d8097220 */ /* 0x080fe20000400000 */
[----:B-1----:R-:W-:Y:S01]  /*16590*/  PRMT R11, R3, 0x7610, R11 ;  /* 0x00007610030b7816 */ /* 0x002fe2000000000b */
[----:B------:R-:W-:-:S03]  /*165a0*/  FMUL R3, R215, R2 ;  /* 0x00000002d7037220 */ /* 0x000fc60000400000 */
[----:B------:R-:W-:Y:S02]  /*165b0*/  F2FP.BF16.F32.PACK_AB R9, RZ, R9 ;  /* 0x00000009ff09723e */ /* 0x000fe400000010ff */
[----:B--2---:R-:W-:Y:S02]  /*165c0*/  PRMT R12, R8, 0x7610, R12 ;  /* 0x00007610080c7816 */ /* 0x004fe4000000000c */
[----:B------:R-:W-:Y:S01]  /*165d0*/  F2FP.BF16.F32.PACK_AB R8, RZ, R3 ;  /* 0x00000003ff08723e */ /* 0x000fe200000010ff */
[----:B------:R-:W-:Y:S01]  /*165e0*/  FMUL R3, R214, R2 ;  /* 0x00000002d6037220 */ /* 0x000fe20000400000 */
[C---:B------:R-:W-:Y:S02]  /*165f0*/  ISETP.GT.AND P4, PT, R0.reuse, 0x71, P2 ;  /* 0x000000710000780c */ /* 0x040fe40001784270 */
[----:B------:R-:W-:Y:S01]  /*16600*/  ISETP.GT.AND P5, PT, R0, 0x78, P3 ;  /* 0x000000780000780c */ /* 0x000fe20001fa4270 */
[----:B------:R0:W-:Y:S01]  /*16610*/  @P6 STG.E.U16 desc[UR36][R4.64+0xe2], R10 ;  /* 0x0000e20a04006986 */ /* 0x0001e2000c101524 */
[----:B------:R-:W-:-:S02]  /*16620*/  PRMT R13, R9, 0x7610, R13 ;  /* 0x00007610090d7816 */ /* 0x000fc4000000000d */
[----:B------:R-:W-:Y:S01]  /*16630*/  F2FP.BF16.F32.PACK_AB R9, RZ, R3 ;  /* 0x00000003ff09723e */ /* 0x000fe200000010ff */
[----:B------:R1:W-:Y:S01]  /*16640*/  @P1 STG.E.U16 desc[UR36][R6.64+0xe0], R11 ;  /* 0x0000e00b06001986 */ /* 0x0003e2000c101524 */
[----:B------:R-:W-:Y:S01]  /*16650*/  ISETP.GT.AND P0, PT, R0, 0x79, P3 ;  /* 0x000000790000780c */ /* 0x000fe20001f04270 */
[-C--:B------:R-:W-:Y:S01]  /*16660*/  FMUL R3, R212, R2.reuse ;  /* 0x00000002d4037220 */ /* 0x080fe20000400000 */
[----:B------:R-:W-:Y:S02]  /*16670*/  ISETP.GT.AND P1, PT, R0, 0x78, P2 ;  /* 0x000000780000780c */ /* 0x000fe40001724270 */
[----:B------:R-:W-:Y:S01]  /*16680*/  PRMT R14, R8, 0x7610, R14 ;  /* 0x00007610080e7816 */ /* 0x000fe2000000000e */
[----:B------:R-:W-:Y:S01]  /*16690*/  FMUL R8, R213, R2 ;  /* 0x00000002d5087220 */ /* 0x000fe20000400000 */
[----:B------:R-:W-:Y:S01]  /*166a0*/  F2FP.BF16.F32.PACK_AB R3, RZ, R3 ;  /* 0x00000003ff03723e */ /* 0x000fe200000010ff */
[----:B------:R2:W-:Y:S01]  /*166b0*/  @P4 STG.E.U16 desc[UR36][R6.64+0xe2], R12 ;  /* 0x0000e20c06004986 */ /* 0x0005e2000c101524 */
[----:B------:R-:W-:-:S02]  /*166c0*/  ISETP.GT.AND P4, PT, R0, 0x79, P2 ;  /* 0x000000790000780c */ /* 0x000fc40001784270 */
[----:B0-----:R-:W-:Y:S01]  /*166d0*/  F2FP.BF16.F32.PACK_AB R10, RZ, R8 ;  /* 0x00000008ff0a723e */ /* 0x001fe200000010ff */
[----:B------:R-:W-:Y:S01]  /*166e0*/  @P5 STG.E.U16 desc[UR36][R4.64+0xf0], R13 ;  /* 0x0000f00d04005986 */ /* 0x000fe2000c101524 */
[----:B-1----:R-:W-:Y:S01]  /*166f0*/  PRMT R11, R3, 0x7610, R11 ;  /* 0x00007610030b7816 */ /* 0x002fe2000000000b */
[-C--:B------:R-:W-:Y:S01]  /*16700*/  FMUL R3, R210, R2.reuse ;  /* 0x00000002d2037220 */ /* 0x080fe20000400000 */
[----:B------:R-:W-:Y:S01]  /*16710*/  FMUL R8, R211, R2 ;  /* 0x00000002d3087220 */ /* 0x000fe20000400000 */
[C---:B------:R-:W-:Y:S01]  /*16720*/  ISETP.GT.AND P5, PT, R0.reuse, 0x80, P3 ;  /* 0x000000800000780c */ /* 0x040fe20001fa4270 */
[----:B------:R-:W-:Y:S01]  /*16730*/  @P0 STG.E.U16 desc[UR36][R4.64+0xf2], R14 ;  /* 0x0000f20e04000986 */ /* 0x000fe2000c101524 */
[----:B------:R-:W-:-:S03]  /*16740*/  ISETP.GT.AND P6, PT, R0, 0x81, P3 ;  /* 0x000000810000780c */ /* 0x000fc60001fc4270 */
[----:B------:R0:W-:Y:S01]  /*16750*/  @P1 STG.E.U16 desc[UR36][R6.64+0xf0], R9 ;  /* 0x0000f00906001986 */ /* 0x0001e2000c101524 */
[----:B------:R-:W-:-:S04]  /*16760*/  F2FP.BF16.F32.PACK_AB R8, RZ, R8 ;  /* 0x00000008ff08723e */ /* 0x000fc800000010ff */
[----:B--2---:R-:W-:Y:S01]  /*16770*/  PRMT R12, R8, 0x7610, R12 ;  /* 0x00007610080c7816 */ /* 0x004fe2000000000c */
[-C--:B------:R-:W-:Y:S01]  /*16780*/  FMUL R8, R208, R2.reuse ;  /* 0x00000002d0087220 */ /* 0x080fe20000400000 */
[----:B0-----:R-:W-:Y:S01]  /*16790*/  F2FP.BF16.F32.PACK_AB R9, RZ, R3 ;  /* 0x00000003ff09723e */ /* 0x001fe200000010ff */
[----:B------:R-:W-:Y:S01]  /*167a0*/  FMUL R3, R209, R2 ;  /* 0x00000002d1037220 */ /* 0x000fe20000400000 */
[----:B------:R0:W-:Y:S01]  /*167b0*/  @P4 STG.E.U16 desc[UR36][R6.64+0xf2], R10 ;  /* 0x0000f20a06004986 */ /* 0x0001e2000c101524 */
[----:B------:R-:W-:-:S03]  /*167c0*/  ISETP.GT.AND P0, PT, R0, 0x80, P2 ;  /* 0x000000800000780c */ /* 0x000fc60001704270 */
[----:B------:R-:W-:Y:S01]  /*167d0*/  F2FP.BF16.F32.PACK_AB R3, RZ, R3 ;  /* 0x00000003ff03723e */ /* 0x000fe200000010ff */
[----:B------:R1:W-:Y:S01]  /*167e0*/  @P5 STG.E.U16 desc[UR36][R4.64+0x100], R11 ;  /* 0x0001000b04005986 */ /* 0x0003e2000c101524 */
[----:B------:R-:W-:Y:S02]  /*167f0*/  ISETP.GT.AND P1, PT, R0, 0x81, P2 ;  /* 0x000000810000780c */ /* 0x000fe40001724270 */
[----:B------:R-:W-:Y:S01]  /*16800*/  F2FP.BF16.F32.PACK_AB R8, RZ, R8 ;  /* 0x00000008ff08723e */ /* 0x000fe200000010ff */
[----:B------:R2:W-:Y:S01]  /*16810*/  @P6 STG.E.U16 desc[UR36][R4.64+0x102], R12 ;  /* 0x0001020c04006986 */ /* 0x0005e2000c101524 */
[----:B0-----:R-:W-:Y:S01]  /*16820*/  PRMT R10, R9, 0x7610, R10 ;  /* 0x00007610090a7816 */ /* 0x001fe2000000000a */
[-C--:B------:R-:W-:Y:S01]  /*16830*/  FMUL R9, R207, R2.reuse ;  /* 0x00000002cf097220 */ /* 0x080fe20000400000 */
[----:B-1----:R-:W-:Y:S01]  /*16840*/  PRMT R11, R3, 0x7610, R11 ;  /* 0x00007610030b7816 */ /* 0x002fe2000000000b */
[----:B------:R-:W-:Y:S01]  /*16850*/  FMUL R3, R206, R2 ;  /* 0x00000002ce037220 */ /* 0x000fe20000400000 */
[----:B------:R-:W-:-:S02]  /*16860*/  ISETP.GT.AND P4, PT, R0, 0x88, P3 ;  /* 0x000000880000780c */ /* 0x000fc40001f84270 */
[----:B--2---:R-:W-:Y:S02]  /*16870*/  PRMT R12, R8, 0x7610, R12 ;  /* 0x00007610080c7816 */ /* 0x004fe4000000000c */
[----:B------:R-:W-:Y:S01]  /*16880*/  F2FP.BF16.F32.PACK_AB R8, RZ, R3 ;  /* 0x00000003ff08723e */ /* 0x000fe200000010ff */
[-C--:B------:R-:W-:Y:S01]  /*16890*/  FMUL R3, R205, R2.reuse ;  /* 0x00000002cd037220 */ /* 0x080fe20000400000 */
[----:B------:R-:W-:Y:S02]  /*168a0*/  F2FP.BF16.F32.PACK_AB R9, RZ, R9 ;  /* 0x00000009ff09723e */ /* 0x000fe400000010ff */
[C---:B------:R-:W-:Y:S01]  /*168b0*/  ISETP.GT.AND P5, PT, R0.reuse, 0x89, P3 ;  /* 0x000000890000780c */ /* 0x040fe20001fa4270 */
[----:B------:R0:W-:Y:S01]  /*168c0*/  @P0 STG.E.U16 desc[UR36][R6.64+0x100], R10 ;  /* 0x0001000a06000986 */ /* 0x0001e2000c101524 */
[----:B------:R-:W-:Y:S02]  /*168d0*/  PRMT R13, R9, 0x7610, R13 ;  /* 0x00007610090d7816 */ /* 0x000fe4000000000d */
[----:B------:R-:W-:Y:S01]  /*168e0*/  F2FP.BF16.F32.PACK_AB R9, RZ, R3 ;  /* 0x00000003ff09723e */ /* 0x000fe200000010ff */
[----:B------:R1:W-:Y:S01]  /*168f0*/  @P1 STG.E.U16 desc[UR36][R6.64+0x102], R11 ;  /* 0x0001020b06001986 */ /* 0x0003e2000c101524 */
[C---:B------:R-:W-:Y:S01]  /*16900*/  ISETP.GT.AND P0, PT, R0.reuse, 0x88, P2 ;  /* 0x000000880000780c */ /* 0x040fe20001704270 */
[----:B------:R-:W-:Y:S01]  /*16910*/  FMUL R3, R203, R2 ;  /* 0x00000002cb037220 */ /* 0x000fe20000400000 */
[----:B------:R-:W-:-:S02]  /*16920*/  ISETP.GT.AND P1, PT, R0, 0x89, P2 ;  /* 0x000000890000780c */ /* 0x000fc40001724270 */
[----:B------:R-:W-:Y:S01]  /*16930*/  PRMT R14, R8, 0x7610, R14 ;  /* 0x00007610080e7816 */ /* 0x000fe2000000000e */
[----:B------:R-:W-:Y:S01]  /*16940*/  FMUL R8, R204, R2 ;  /* 0x00000002cc087220 */ /* 0x000fe20000400000 */
[----:B------:R-:W-:Y:S01]  /*16950*/  F2FP.BF16.F32.PACK_AB R3, RZ, R3 ;  /* 0x00000003ff03723e */ /* 0x000fe200000010ff */
[----:B------:R2:W-:Y:S01]  /*16960*/  @P4 STG.E.U16 desc[UR36][R4.64+0x110], R12 ;  /* 0x0001100c04004986 */ /* 0x0005e2000c101524 */
[----:B------:R-:W-:Y:S02]  /*16970*/  ISETP.GT.AND P4, PT, R0, 0x90, P3 ;  /* 0x000000900000780c */ /* 0x000fe40001f84270 */
        /* <DEDUP_REMOVED lines=9> */
[----:B------:R-:W-:Y:S02]  /*16a10*/  F2FP.BF16.F32.PACK_AB R8, RZ, R8 ;  /* 0x00000008ff08723e */ /* 0x000fe400000010ff */
[----:B------:R-:W-:Y:S01]  /*16a20*/  ISETP.GT.AND P1, PT, R0, 0x91, P2 ;  /* 0x000000910000780c */ /* 0x000fe20001724270 */
[----:B------:R1:W-:Y:S01]  /*16a30*/  @P4 STG.E.U16 desc[UR36][R4.64+0x120], R10 ;  /* 0x0001200a04004986 */ /* 0x0003e2000c101524 */
[----:B--2---:R-:W-:Y:S01]  /*16a40*/  PRMT R12, R8, 0x7610, R12 ;  /* 0x00007610080c7816 */ /* 0x004fe2000000000c */
[-C--:B------:R-:W-:Y:S01]  /*16a50*/  FMUL R8, R199, R2.reuse ;  /* 0x00000002c7087220 */ /* 0x080fe20000400000 */
[----:B0-----:R-:W-:Y:S01]  /*16a60*/  F2FP.BF16.F32.PACK_AB R9, RZ, R3 ;  /* 0x00000003ff09723e */ /* 0x001fe200000010ff */
[----:B------:R-:W-:Y:S01]  /*16a70*/  FMUL R3, R200, R2 ;  /* 0x00000002c8037220 */ /* 0x000fe20000400000 */
[----:B------:R-:W-:Y:S01]  /*16a80*/  ISETP.GT.AND P4, PT, R0, 0x98, P3 ;  /* 0x000000980000780c */ /* 0x000fe20001f84270 */
[----:B------:R0:W-:Y:S03]  /*16a90*/  @P5 STG.E.U16 desc[UR36][R4.64+0x122], R11 ;  /* 0x0001220b04005986 */ /* 0x0001e6000c101524 */
[----:B------:R-:W-:-:S02]  /*16aa0*/  F2FP.BF16.F32.PACK_AB R3, RZ, R3 ;  /* 0x00000003ff03723e */ /* 0x000fc400000010ff */
[----:B-1----:R-:W-:Y:S01]  /*16ab0*/  PRMT R10, R9, 0x7610, R10 ;  /* 0x00007610090a7816 */ /* 0x002fe2000000000a */
[----:B------:R-:W-:Y:S01]  /*16ac0*/  FMUL R9, R198, R2 ;  /* 0x00000002c6097220 */ /* 0x000fe20000400000 */
[----:B------:R-:W-:Y:S01]  /*16ad0*/  F2FP.BF16.F32.PACK_AB R8, RZ, R8 ;  /* 0x00000008ff08723e */ /* 0x000fe200000010ff */
[----:B------:R1:W-:Y:S01]  /*16ae0*/  @P0 STG.E.U16 desc[UR36][R6.64+0x120], R12 ;  /* 0x0001200c06000986 */ /* 0x0003e2000c101524 */
[----:B0-----:R-:W-:Y:S01]  /*16af0*/  PRMT R11, R3, 0x7610, R11 ;  /* 0x00007610030b7816 */ /* 0x001fe2000000000b */
[----:B------:R-:W-:Y:S01]  /*16b00*/  FMUL R3, R197, R2 ;  /* 0x00000002c5037220 */ /* 0x000fe20000400000 */
[C---:B------:R-:W-:Y:S01]  /*16b10*/  ISETP.GT.AND P5, PT, R0.reuse, 0x99, P3 ;  /* 0x000000990000780c */ /* 0x040fe20001fa4270 */
[----:B------:R0:W-:Y:S01]  /*16b20*/  @P1 STG.E.U16 desc[UR36][R6.64+0x122], R10 ;  /* 0x0001220a06001986 */ /* 0x0001e2000c101524 */
[----:B------:R-:W-:Y:S02]  /*16b30*/  ISETP.GT.AND P1, PT, R0, 0x98, P2 ;  /* 0x000000980000780c */ /* 0x000fe40001724270 */
[----:B------:R-:W-:-:S02]  /*16b40*/  F2FP.BF16.F32.PACK_AB R9, RZ, R9 ;  /* 0x00000009ff09723e */ /* 0x000fc400000010ff */
[----:B-1----:R-:W-:Y:S02]  /*16b50*/  PRMT R12, R8, 0x7610, R12 ;  /* 0x00007610080c7816 */ /* 0x002fe4000000000c */
[----:B------:R-:W-:Y:S01]  /*16b60*/  F2FP.BF16.F32.PACK_AB R8, RZ, R3 ;  /* 0x00000003ff08723e */ /* 0x000fe200000010ff */
[-C--:B------:R-:W-:Y:S01]  /*16b70*/  FMUL R3, R196, R2.reuse ;  /* 0x00000002c4037220 */ /* 0x080fe20000400000 */
[C---:B------:R-:W-:Y:S01]  /*16b80*/  ISETP.GT.AND P0, PT, R0.reuse, 0x99, P2 ;  /* 0x000000990000780c */ /* 0x040fe20001704270 */
[----:B------:R1:W-:Y:S01]  /*16b90*/  @P4 STG.E.U16 desc[UR36][R4.64+0x130], R11 ;  /* 0x0001300b04004986 */ /* 0x0003e2000c101524 */
[----:B------:R-:W-:Y:S02]  /*16ba0*/  ISETP.GT.AND P4, PT, R0, 0xa0, P3 ;  /* 0x000000a00000780c */ /* 0x000fe40001f84270 */
[----:B------:R-:W-:Y:S02]  /*16bb0*/  PRMT R13, R9, 0x7610, R13 ;  /* 0x00007610090d7816 */ /* 0x000fe4000000000d */
        /* <DEDUP_REMOVED lines=68> */
[----:B------:R-:W-:Y:S02]  /*17000*/  ISETP.GT.AND P1, PT, R0, 0xb8, P2 ;  /* 0x000000b80000780c */ /* 0x000fe40001724270 */
[----:B------:R-:W-:Y:S02]  /*17010*/  F2FP.BF16.F32.PACK_AB R8, RZ, R8 ;  /* 0x00000008ff08723e */ /* 0x000fe400000010ff */
[----:B0-----:R-:W-:Y:S01]  /*17020*/  PRMT R10, R9, 0x7610, R10 ;  /* 0x00007610090a7816 */ /* 0x001fe2000000000a */
[-C--:B------:R-:W-:Y:S01]  /*17030*/  FMUL R9, R180, R2.reuse ;  /* 0x00000002b4097220 */ /* 0x080fe20000400000 */
[----:B-1----:R-:W-:Y:S01]  /*17040*/  PRMT R11, R3, 0x7610, R11 ;  /* 0x00007610030b7816 */ /* 0x002fe2000000000b */
[----:B------:R-:W-:Y:S01]  /*17050*/  FMUL R3, R179, R2 ;  /* 0x00000002b3037220 */ /* 0x000fe20000400000 */
[----:B------:R0:W-:Y:S02]  /*17060*/  @P5 STG.E.U16 desc[UR36][R4.64+0x170], R12 ;  /* 0x0001700c04005986 */ /* 0x0001e4000c101524 */
[----:B------:R-:W-:-:S02]  /*17070*/  F2FP.BF16.F32.PACK_AB R9, RZ, R9 ;  /* 0x00000009ff09723e */ /* 0x000fc400000010ff */
[C---:B------:R-:W-:Y:S02]  /*17080*/  ISETP.GT.AND P4, PT, R0.reuse, 0xb9, P2 ;  /* 0x000000b90000780c */ /* 0x040fe40001784270 */
[----:B------:R-:W-:Y:S02]  /*17090*/  ISETP.GT.AND P5, PT, R0, 0xc0, P3 ;  /* 0x000000c00000780c */ /* 0x000fe40001fa4270 */
[----:B0-----:R-:W-:Y:S02]  /*170a0*/  PRMT R12, R8, 0x7610, R12 ;  /* 0x00007610080c7816 */ /* 0x001fe4000000000c */
[----:B------:R-:W-:Y:S01]  /*170b0*/  F2FP.BF16.F32.PACK_AB R8, RZ, R3 ;  /* 0x00000003ff08723e */ /* 0x000fe200000010ff */
[----:B------:R-:W-:Y:S01]  /*170c0*/  FMUL R3, R178, R2 ;  /* 0x00000002b2037220 */ /* 0x000fe20000400000 */
[----:B------:R-:W-:Y:S01]  /*170d0*/  PRMT R13, R9, 0x7610, R13 ;  /* 0x00007610090d7816 */ /* 0x000fe2000000000d */
[----:B------:R0:W-:Y:S01]  /*170e0*/  @P6 STG.E.U16 desc[UR36][R4.64+0x172], R10 ;  /* 0x0001720a04006986 */ /* 0x0001e2000c101524 */
[----:B------:R-:W-:-:S02]  /*170f0*/  ISETP.GT.AND P0, PT, R0, 0xc1, P3 ;  /* 0x000000c10000780c */ /* 0x000fc40001f04270 */
[----:B------:R-:W-:Y:S01]  /*17100*/  F2FP.BF16.F32.PACK_AB R9, RZ, R3 ;  /* 0x00000003ff09723e */ /* 0x000fe200000010ff */
[----:B------:R1:W-:Y:S01]  /*17110*/  @P1 STG.E.U16 desc[UR36][R6.64+0x170], R11 ;  /* 0x0001700b06001986 */ /* 0x0003e2000c101524 */
[-C--:B------:R-:W-:Y:S01]  /*17120*/  FMUL R3, R176, R2.reuse ;  /* 0x00000002b0037220 */ /* 0x080fe20000400000 */
[----:B------:R-:W-:Y:S02]  /*17130*/  ISETP.GT.AND P1, PT, R0, 0xc0, P2 ;  /* 0x000000c00000780c */ /* 0x000fe40001724270 */
        /* <DEDUP_REMOVED lines=40> */
[C---:B------:R-:W-:Y:S01]  /*173c0*/  ISETP.GT.AND P0, PT, R0.reuse, 0xd0, P2 ;  /* 0x000000d00000780c */ /* 0x040fe20001704270 */
        /* <DEDUP_REMOVED lines=11> */
[----:B------:R-:W-:Y:S01]  /*17480*/  ISETP.GT.AND P5, PT, R0, 0xd9, P3 ;  /* 0x000000d90000780c */ /* 0x000fe20001fa4270 */
[----:B------:R-:W-:Y:S01]  /*17490*/  FMUL R8, R166, R2 ;  /* 0x00000002a6087220 */ /* 0x000fe20000400000 */
[----:B------:R-:W-:Y:S01]  /*174a0*/  @P0 STG.E.U16 desc[UR36][R6.64+0x1a0], R14 ;  /* 0x0001a00e06000986 */ /* 0x000fe2000c101524 */
[----:B------:R-:W-:-:S03]  /*174b0*/  ISETP.GT.AND P0, PT, R0, 0xd8, P2 ;  /* 0x000000d80000780c */ /* 0x000fc60001704270 */
[----:B------:R0:W-:Y:S01]  /*174c0*/  @P1 STG.E.U16 desc[UR36][R6.64+0x1a2], R9 ;  /* 0x0001a20906001986 */ /* 0x0001e2000c101524 */
[----:B------:R-:W-:Y:S02]  /*174d0*/  F2FP.BF16.F32.PACK_AB R8, RZ, R8 ;  /* 0x00000008ff08723e */ /* 0x000fe400000010ff */
[----:B------:R-:W-:Y:S02]  /*174e0*/  ISETP.GT.AND P1, PT, R0, 0xd9, P2 ;  /* 0x000000d90000780c */ /* 0x000fe40001724270 */
        /* <DEDUP_REMOVED lines=16> */
[----:B------:R1:W-:Y:S01]  /*175f0*/  @P1 STG.E.U16 desc[UR36][R6.64+0x1b2], R10 ;  /* 0x0001b20a06001986 */ /* 0x0003e2000c101524 */
[----:B------:R-:W-:Y:S02]  /*17600*/  ISETP.GT.AND P1, PT, R0, 0xe0, P2 ;  /* 0x000000e00000780c */ /* 0x000fe40001724270 */
[----:B0-----:R-:W-:Y:S02]  /*17610*/  PRMT R12, R8, 0x7610, R12 ;  /* 0x00007610080c7816 */ /* 0x001fe4000000000c */
[----:B------:R-:W-:Y:S01]  /*17620*/  F2FP.BF16.F32.PACK_AB R8, RZ, R3 ;  /* 0x00000003ff08723e */ /* 0x000fe200000010ff */
[-C--:B------:R-:W-:Y:S01]  /*17630*/  FMUL R3, R160, R2.reuse ;  /* 0x00000002a0037220 */ /* 0x080fe20000400000 */
[----:B------:R-:W-:Y:S01]  /*17640*/  ISETP.GT.AND P0, PT, R0, 0xe1, P2 ;  /* 0x000000e10000780c */ /* 0x000fe20001704270 */
[----:B------:R0:W-:Y:S01]  /*17650*/  @P4 STG.E.U16 desc[UR36][R4.64+0x1c0], R11 ;  /* 0x0001c00b04004986 */ /* 0x0001e2000c101524 */
[----:B-1----:R-:W-:Y:S02]  /*17660*/  PRMT R10, R9, 0x7610, R10 ;  /* 0x00007610090a7816 */ /* 0x002fe4000000000a */
[----:B------:R-:W-:Y:S01]  /*17670*/  PRMT R13, R8, 0x7610, R13 ;  /* 0x00007610080d7816 */ /* 0x000fe2000000000d */
[----:B------:R-:W-:Y:S01]  /*17680*/  @P5 STG.E.U16 desc[UR36][R4.64+0x1c2], R12 ;  /* 0x0001c20c04005986 */ /* 0x000fe2000c101524 */
[----:B------:R-:W-:Y:S01]  /*17690*/  FMUL R8, R159, R2 ;  /* 0x000000029f087220 */ /* 0x000fe20000400000 */
[----:B------:R-:W-:-:S02]  /*176a0*/  ISETP.GT.AND P4, PT, R0, 0xe8, P3 ;  /* 0x000000e80000780c */ /* 0x000fc40001f84270 */
[----:B------:R-:W-:Y:S01]  /*176b0*/  F2FP.BF16.F32.PACK_AB R9, RZ, R3 ;  /* 0x00000003ff09723e */ /* 0x000fe200000010ff */
[----:B------:R-:W-:Y:S01]  /*176c0*/  FMUL R3, R158, R2 ;  /* 0x000000029e037220 */ /* 0x000fe20000400000 */
[C---:B------:R-:W-:Y:S02]  /*176d0*/  ISETP.GT.AND P5, PT, R0.reuse, 0xe9, P3 ;  /* 0x000000e90000780c */ /* 0x040fe40001fa4270 */
[----:B------:R-:W-:Y:S02]  /*176e0*/  ISETP.GT.AND P6, PT, R0, 0xe8, P2 ;  /* 0x000000e80000780c */ /* 0x000fe400017c4270 */
[----:B------:R-:W-:Y:S01]  /*176f0*/  F2FP.BF16.F32.PACK_AB R8, RZ, R8 ;  /* 0x00000008ff08723e */ /* 0x000fe200000010ff */
[----:B------:R1:W-:Y:S01]  /*17700*/  @P1 STG.E.U16 desc[UR36][R6.64+0x1c0], R10 ;  /* 0x0001c00a06001986 */ /* 0x0003e2000c101524 */
[----:B------:R-:W-:Y:S02]  /*17710*/  F2FP.BF16.F32.PACK_AB R3, RZ, R3 ;  /* 0x00000003ff03723e */ /* 0x000fe400000010ff */
[----:B0-----:R-:W-:-:S02]  /*17720*/  PRMT R11, R8, 0x7610, R11 ;  /* 0x00007610080b7816 */ /* 0x001fc4000000000b */
[----:B------:R-:W-:Y:S01]  /*17730*/  PRMT R18, R3, 0x7610, R18 ;  /* 0x0000761003127816 */ /* 0x000fe20000000012 */
[----:B------:R0:W-:Y:S01]  /*17740*/  @P0 STG.E.U16 desc[UR36][R6.64+0x1c2], R13 ;  /* 0x0001c20d06000986 */ /* 0x0001e2000c101524 */
[----:B-1----:R-:W-:Y:S01]  /*17750*/  PRMT R10, R9, 0x7610, R10 ;  /* 0x00007610090a7816 */ /* 0x002fe2000000000a */
[----:B------:R-:W-:-:S04]  /*17760*/  FMUL R3, R157, R2 ;  /* 0x000000029d037220 */ /* 0x000fc80000400000 */
[----:B------:R-:W-:Y:S01]  /*17770*/  @P4 STG.E.U16 desc[UR36][R4.64+0x1d0], R10 ;  /* 0x0001d00a04004986 */ /* 0x000fe2000c101524 */
[----:B------:R-:W-:-:S03]  /*17780*/  ISETP.GT.AND P4, PT, R0, 0xe9, P2 ;  /* 0x000000e90000780c */ /* 0x000fc60001784270 */
[----:B------:R1:W-:Y:S01]  /*17790*/  @P5 STG.E.U16 desc[UR36][R4.64+0x1d2], R11 ;  /* 0x0001d20b04005986 */ /* 0x0003e2000c101524 */
[----:B------:R-:W-:-:S03]  /*177a0*/  ISETP.GT.AND P5, PT, R0, 0xf0, P3 ;  /* 0x000000f00000780c */ /* 0x000fc60001fa4270 */
[----:B------:R-:W-:Y:S01]  /*177b0*/  @P6 STG.E.U16 desc[UR36][R6.64+0x1d0], R18 ;  /* 0x0001d01206006986 */ /* 0x000fe2000c101524 */
[----:B------:R-:W-:Y:S01]  /*177c0*/  ISETP.GT.AND P6, PT, R0, 0xf1, P3 ;  /* 0x000000f10000780c */ /* 0x000fe20001fc4270 */
[-C--:B------:R-:W-:Y:S01]  /*177d0*/  FMUL R8, R156, R2.reuse ;  /* 0x000000029c087220 */ /* 0x080fe20000400000 */
[----:B------:R-:W-:Y:S01]  /*177e0*/  FMUL R9, R155, R2 ;  /* 0x000000029b097220 */ /* 0x000fe20000400000 */
[----:B0-----:R-:W-:-:S03]  /*177f0*/  F2FP.BF16.F32.PACK_AB R13, RZ, R3 ;  /* 0x00000003ff0d723e */ /* 0x001fc600000010ff */
[----:B------:R-:W-:Y:S02]  /*17800*/  F2FP.BF16.F32.PACK_AB R14, RZ, R8 ;  /* 0x00000008ff0e723e */ /* 0x000fe400000010ff */
[----:B------:R-:W-:Y:S01]  /*17810*/  F2FP.BF16.F32.PACK_AB R15, RZ, R9 ;  /* 0x00000009ff0f723e */ /* 0x000fe200000010ff */
[----:B------:R-:W-:Y:S01]  /*17820*/  @P4 STG.E.U16 desc[UR36][R6.64+0x1d2], R13 ;  /* 0x0001d20d06004986 */ /* 0x000fe2000c101524 */
[----:B------:R-:W-:-:S03]  /*17830*/  ISETP.GT.AND P4, PT, R0, 0xf1, P2 ;  /* 0x000000f10000780c */ /* 0x000fc60001784270 */
[----:B------:R-:W-:Y:S04]  /*17840*/  @P5 STG.E.U16 desc[UR36][R4.64+0x1e0], R14 ;  /* 0x0001e00e04005986 */ /* 0x000fe8000c101524 */
[----:B------:R-:W-:Y:S01]  /*17850*/  @P6 STG.E.U16 desc[UR36][R4.64+0x1e2], R15 ;  /* 0x0001e20f04006986 */ /* 0x000fe2000c101524 */
[----:B------:R-:W-:Y:S01]  /*17860*/  ISETP.GT.AND P6, PT, R0, 0xf0, P2 ;  /* 0x000000f00000780c */ /* 0x000fe200017c4270 */
[-C--:B-1----:R-:W-:Y:S01]  /*17870*/  FMUL R11, R154, R2.reuse ;  /* 0x000000029a0b7220 */ /* 0x082fe20000400000 */
[----:B------:R-:W-:-:S04]  /*17880*/  FMUL R12, R23, R2 ;  /* 0x00000002170c7220 */ /* 0x000fc80000400000 */
[----:B------:R-:W-:Y:S02]  /*17890*/  F2FP.BF16.F32.PACK_AB R11, RZ, R11 ;  /* 0x0000000bff0b723e */ /* 0x000fe400000010ff */
[----:B------:R-:W-:Y:S02]  /*178a0*/  F2FP.BF16.F32.PACK_AB R12, RZ, R12 ;  /* 0x0000000cff0c723e */ /* 0x000fe400000010ff */
[C---:B------:R-:W-:Y:S02]  /*178b0*/  ISETP.GT.AND P5, PT, R0.reuse, 0xf8, P3 ;  /* 0x000000f80000780c */ /* 0x040fe40001fa4270 */
[----:B------:R-:W-:Y:S01]  /*178c0*/  ISETP.GT.AND P3, PT, R0, 0xf9, P3 ;  /* 0x000000f90000780c */ /* 0x000fe20001f64270 */
[----:B------:R-:W-:Y:S01]  /*178d0*/  @P6 STG.E.U16 desc[UR36][R6.64+0x1e0], R11 ;  /* 0x0001e00b06006986 */ /* 0x000fe2000c101524 */
[----:B------:R-:W-:-:S03]  /*178e0*/  FMUL R10, R22, R2 ;  /* 0x00000002160a7220 */ /* 0x000fc60000400000 */
[----:B------:R0:W-:Y:S01]  /*178f0*/  @P4 STG.E.U16 desc[UR36][R6.64+0x1e2], R12 ;  /* 0x0001e20c06004986 */ /* 0x0001e2000c101524 */
[----:B------:R-:W-:Y:S01]  /*17900*/  ISETP.GT.AND P4, PT, R0, 0xf8, P2 ;  /* 0x000000f80000780c */ /* 0x000fe20001784270 */
[-C--:B------:R-:W-:Y:S01]  /*17910*/  FMUL R9, R21, R2.reuse ;  /* 0x0000000215097220 */ /* 0x080fe20000400000 */
[-C--:B------:R-:W-:Y:S01]  /*17920*/  FMUL R8, R19, R2.reuse ;  /* 0x0000000213087220 */ /* 0x080fe20000400000 */
[----:B------:R-:W-:Y:S01]  /*17930*/  FMUL R3, R20, R2 ;  /* 0x0000000214037220 */ /* 0x000fe20000400000 */
[----:B------:R-:W-:Y:S02]  /*17940*/  F2FP.BF16.F32.PACK_AB R10, RZ, R10 ;  /* 0x0000000aff0a723e */ /* 0x000fe400000010ff */
[----:B------:R-:W-:Y:S02]  /*17950*/  ISETP.GT.AND P2, PT, R0, 0xf9, P2 ;  /* 0x000000f90000780c */ /* 0x000fe40001744270 */
[----:B------:R-:W-:Y:S02]  /*17960*/  F2FP.BF16.F32.PACK_AB R9, RZ, R9 ;  /* 0x00000009ff09723e */ /* 0x000fe400000010ff */
[----:B------:R-:W-:-:S02]  /*17970*/  F2FP.BF16.F32.PACK_AB R8, RZ, R8 ;  /* 0x00000008ff08723e */ /* 0x000fc400000010ff */
[----:B------:R-:W-:Y:S01]  /*17980*/  F2FP.BF16.F32.PACK_AB R3, RZ, R3 ;  /* 0x00000003ff03723e */ /* 0x000fe200000010ff */
[----:B------:R-:W-:Y:S01]  /*17990*/  @P5 STG.E.U16 desc[UR36][R4.64+0x1f0], R10 ;  /* 0x0001f00a04005986 */ /* 0x000fe2000c101524 */
[----:B0-----:R-:W-:Y:S01]  /*179a0*/  PRMT R12, R8, 0x7610, R12 ;  /* 0x00007610080c7816 */ /* 0x001fe2000000000c */
[----:B------:R-:W-:Y:S01]  /*179b0*/  @P4 IMAD.MOV.U32 R8, RZ, RZ, R6 ;  /* 0x000000ffff084224 */ /* 0x000fe200078e0006 */
[----:B------:R-:W-:Y:S01]  /*179c0*/  PRMT R11, R3, 0x7610, R11 ;  /* 0x00007610030b7816 */ /* 0x000fe2000000000b */
[----:B------:R0:W-:Y:S01]  /*179d0*/  @P3 STG.E.U16 desc[UR36][R4.64+0x1f2], R9 ;  /* 0x0001f20904003986 */ /* 0x0001e2000c101524 */
[----:B------:R-:W-:Y:S01]  /*179e0*/  USHF.L.U32 UR12, UR8, 0x8, URZ ;  /* 0x00000008080c7899 */ /* 0x000fe2000800063f */
[----:B------:R-:W-:Y:S01]  /*179f0*/  ISETP.GT.AND P1, PT, R153, 0x80, PT ;  /* 0x000000809900780c */ /* 0x000fe20003f24270 */
[----:B------:R-:W-:Y:S01]  /*17a00*/  USHF.L.U64.HI UR11, UR8, 0x8, UR9 ;  /* 0x00000008080b7899 */ /* 0x000fe20008010209 */
[----:B0-----:R-:W-:-:S03]  /*17a10*/  @P4 IMAD.MOV.U32 R9, RZ, RZ, R7 ;  /* 0x000000ffff094224 */ /* 0x001fc600078e0007 */
[----:B------:R-:W-:Y:S02]  /*17a20*/  MOV R3, UR12 ;  /* 0x0000000c00037c02 */ /* 0x000fe40008000f00 */
[----:B------:R0:W-:Y:S01]  /*17a30*/  @P4 STG.E.U16 desc[UR36][R8.64+0x1f0], R11 ;  /* 0x0001f00b08004986 */ /* 0x0001e2000c101524 */
[C---:B------:R-:W-:Y:S02]  /*17a40*/  ISETP.GT.AND P3, PT, R0.reuse, RZ, P1 ;  /* 0x000000ff0000720c */ /* 0x040fe40000f64270 */
[----:B------:R-:W-:Y:S01]  /*17a50*/  ISETP.GT.AND P4, PT, R0, 0x1, P1 ;  /* 0x000000010000780c */ /* 0x000fe20000f84270 */
[-C--:B------:R-:W-:Y:S01]  /*17a60*/  FMUL R24, R24, R2.reuse ;  /* 0x0000000218187220 */ /* 0x080fe20000400000 */
[----:B------:R-:W-:Y:S01]  /*17a70*/  FMUL R25, R25, R2 ;  /* 0x0000000219197220 */ /* 0x000fe20000400000 */
[----:B0-----:R-:W-:Y:S02]  /*17a80*/  @P2 IMAD.MOV.U32 R8, RZ, RZ, R6 ;  /* 0x000000ffff082224 */ /* 0x001fe400078e0006 */
[----:B------:R-:W-:-:S02]  /*17a90*/  @P2 IMAD.MOV.U32 R9, RZ, RZ, R7 ;  /* 0x000000ffff092224 */ /* 0x000fc400078e0007 */
[----:B------:R-:W-:-:S03]  /*17aa0*/  IMAD.U32 R7, RZ, RZ, UR11 ;  /* 0x0000000bff077e24 */ /* 0x000fc6000f8e00ff */
[----:B------:R0:W-:Y:S01]  /*17ab0*/  @P2 STG.E.U16 desc[UR36][R8.64+0x1f2], R12 ;  /* 0x0001f20c08002986 */ /* 0x0001e2000c101524 */
[C---:B------:R-:W-:Y:S02]  /*17ac0*/  IADD3 R6, P2, P6, R4.reuse, UR5, R3 ;  /* 0x0000000504067c10 */ /* 0x040fe4000fe5e003 */
[----:B------:R-:W-:Y:S02]  /*17ad0*/  IADD3 R4, P5, R4, UR12, RZ ;  /* 0x0000000c04047c10 */ /* 0x000fe4000ffbe0ff */
[----:B------:R-:W-:Y:S02]  /*17ae0*/  IADD3.X R7, R5, UR4, R7, P2, P6 ;  /* 0x0000000405077c10 */ /* 0x000fe400097ec407 */
[----:B------:R-:W-:Y:S02]  /*17af0*/  ISETP.GT.AND P0, PT, R153, 0x88, PT ;  /* 0x000000889900780c */ /* 0x000fe40003f04270 */
[----:B------:R-:W-:Y:S02]  /*17b00*/  F2FP.BF16.F32.PACK_AB R24, RZ, R24 ;  /* 0x00000018ff18723e */ /* 0x000fe400000010ff */
[----:B------:R-:W-:-:S02]  /*17b10*/  IADD3.X R5, R5, UR11, RZ, P5, !PT ;  /* 0x0000000b05057c10 */ /* 0x000fc4000affe4ff */
[----:B------:R-:W-:Y:S02]  /*17b20*/  F2FP.BF16.F32.PACK_AB R25, RZ, R25 ;  /* 0x00000019ff19723e */ /* 0x000fe400000010ff */
[C---:B------:R-:W-:Y:S01]  /*17b30*/  ISETP.GT.AND P2, PT, R0.reuse, RZ, P0 ;  /* 0x000000ff0000720c */ /* 0x040fe20000744270 */
[----:B------:R-:W-:Y:S01]  /*17b40*/  @P3 STG.E.U16 desc[UR36][R4.64], R24 ;  /* 0x0000001804003986 */ /* 0x000fe2000c101524 */
[----:B------:R-:W-:Y:S01]  /*17b50*/  ISETP.GT.AND P3, PT, R0, 0x1, P0 ;  /* 0x000000010000780c */ /* 0x000fe20000764270 */
[-C--:B------:R-:W-:Y:S02]  /*17b60*/  FMUL R26, R26, R2.reuse ;  /* 0x000000021a1a7220 */ /* 0x080fe40000400000 */
[----:B------:R-:W-:Y:S01]  /*17b70*/  @P4 STG.E.U16 desc[UR36][R4.64+0x2], R25 ;  /* 0x0000021904004986 */ /* 0x000fe2000c101524 */
[----:B------:R-:W-:Y:S01]  /*17b80*/  ISETP.GT.AND P4, PT, R0, 0x8, P1 ;  /* 0x000000080000780c */ /* 0x000fe20000f84270 */
[-C--:B------:R-:W-:Y:S01]  /*17b90*/  FMUL R27, R27, R2.reuse ;  /* 0x000000021b1b7220 */ /* 0x080fe20000400000 */
[----:B0-----:R-:W-:Y:S01]  /*17ba0*/  IADD3 R8, P5, R4, UR5, RZ ;  /* 0x0000000504087c10 */ /* 0x001fe2000ffbe0ff */
[----:B------:R-:W-:Y:S01]  /*17bb0*/  FMUL R28, R28, R2 ;  /* 0x000000021c1c7220 */ /* 0x000fe20000400000 */
[----:B------:R-:W-:-:S02]  /*17bc0*/  F2FP.BF16.F32.PACK_AB R26, RZ, R26 ;  /* 0x0000001aff1a723e */ /* 0x000fc400000010ff */
[----:B------:R-:W-:Y:S02]  /*17bd0*/  IADD3.X R9, R5, UR4, RZ, P5, !PT ;  /* 0x0000000405097c10 */ /* 0x000fe4000affe4ff */
[----:B------:R-:W-:Y:S02]  /*17be0*/  F2FP.BF16.F32.PACK_AB R27, RZ, R27 ;  /* 0x0000001bff1b723e */ /* 0x000fe400000010ff */
[----:B------:R-:W-:Y:S01]  /*17bf0*/  F2FP.BF16.F32.PACK_AB R28, RZ, R28 ;  /* 0x0000001cff1c723e */ /* 0x000fe200000010ff */
[----:B------:R-:W-:Y:S01]  /*17c00*/  @P2 STG.E.U16 desc[UR36][R8.64], R26 ;  /* 0x0000001a08002986 */ /* 0x000fe2000c101524 */
[C---:B------:R-:W-:Y:S02]  /*17c10*/  ISETP.GT.AND P5, PT, R0.reuse, 0x9, P1 ;  /* 0x000000090000780c */ /* 0x040fe40000fa4270 */
[C---:B------:R-:W-:Y:S01]  /*17c20*/  ISETP.GT.AND P2, PT, R0.reuse, 0x8, P0 ;  /* 0x000000080000780c */ /* 0x040fe20000744270 */
[----:B------:R-:W-:Y:S01]  /*17c30*/  @P3 STG.E.U16 desc[UR36][R8.64+0x2], R27 ;  /* 0x0000021b08003986 */ /* 0x000fe2000c101524 */
[-C--:B------:R-:W-:Y:S01]  /*17c40*/  FMUL R29, R29, R2.reuse ;  /* 0x000000021d1d7220 */ /* 0x080fe20000400000 */
[----:B------:R-:W-:Y:S01]  /*17c50*/  ISETP.GT.AND P3, PT, R0, 0x9, P0 ;  /* 0x000000090000780c */ /* 0x000fe20000764270 */
[-C--:B------:R-:W-:Y:S01]  /*17c60*/  FMUL R30, R30, R2.reuse ;  /* 0x000000021e1e7220 */ /* 0x080fe20000400000 */
[----:B------:R-:W-:Y:S01]  /*17c70*/  @P4 STG.E.U16 desc[UR36][R4.64+0x10], R28 ;  /* 0x0000101c04004986 */ /* 0x000fe2000c101524 */
[----:B------:R-:W-:Y:S01]  /*17c80*/  ISETP.GT.AND P4, PT, R0, 0x10, P1 ;  /* 0x000000100000780c */ /* 0x000fe20000f84270 */
[-C--:B------:R-:W-:Y:S01]  /*17c90*/  FMUL R31, R31, R2.reuse ;  /* 0x000000021f1f7220 */ /* 0x080fe20000400000 */
[----:B------:R-:W-:Y:S01]  /*17ca0*/  IADD3 R10, P6, R4, UR5, RZ ;  /* 0x00000005040a7c10 */ /* 0x000fe2000ffde0ff */
[----:B------:R-:W-:Y:S01]  /*17cb0*/  FMUL R32, R32, R2 ;  /* 0x0000000220207220 */ /* 0x000fe20000400000 */
[----:B------:R-:W-:-:S02]  /*17cc0*/  F2FP.BF16.F32.PACK_AB R29, RZ, R29 ;  /* 0x0000001dff1d723e */ /* 0x000fc400000010ff */
[----:B------:R-:W-:Y:S02]  /*17cd0*/  F2FP.BF16.F32.PACK_AB R30, RZ, R30 ;  /* 0x0000001eff1e723e */ /* 0x000fe400000010ff */
[----:B------:R-:W-:Y:S02]  /*17ce0*/  IADD3.X R11, R5, UR4, RZ, P6, !PT ;  /* 0x00000004050b7c10 */ /* 0x000fe4000b7fe4ff */
[----:B------:R-:W-:Y:S01]  /*17cf0*/  F2FP.BF16.F32.PACK_AB R31, RZ, R31 ;  /* 0x0000001fff1f723e */ /* 0x000fe200000010ff */
[----:B------:R-:W-:Y:S01]  /*17d00*/  @P5 STG.E.U16 desc[UR36][R4.64+0x12], R29 ;  /* 0x0000121d04005986 */ /* 0x000fe2000c101524 */
[----:B------:R-:W-:Y:S02]  /*17d10*/  F2FP.BF16.F32.PACK_AB R32, RZ, R32 ;  /* 0x00000020ff20723e */ /* 0x000fe400000010ff */
[C---:B------:R-:W-:Y:S01]  /*17d20*/  ISETP.GT.AND P5, PT, R0.reuse, 0x11, P1 ;  /* 0x000000110000780c */ /* 0x040fe20000fa4270 */
[----:B------:R-:W-:Y:S01]  /*17d30*/  @P2 STG.E.U16 desc[UR36][R10.64+0x10], R30 ;  /* 0x0000101e0a002986 */ /* 0x000fe2000c101524 */
[----:B------:R-:W-:Y:S01]  /*17d40*/  ISETP.GT.AND P2, PT, R0, 0x10, P0 ;  /* 0x000000100000780c */ /* 0x000fe20000744270 */
[----:B------:R-:W-:-:S02]  /*17d50*/  FMUL R33, R33, R2 ;  /* 0x0000000221217220 */ /* 0x000fc40000400000 */
[----:B------:R-:W-:Y:S01]  /*17d60*/  @P3 STG.E.U16 desc[UR36][R6.64+0x12], R31 ;  /* 0x0000121f06003986 */ /* 0x000fe2000c101524 */
[----:B------:R-:W-:Y:S01]  /*17d70*/  ISETP.GT.AND P3, PT, R0, 0x11, P0 ;  /* 0x000000110000780c */ /* 0x000fe20000764270 */
[-C--:B------:R-:W-:Y:S02]  /*17d80*/  FMUL R34, R34, R2.reuse ;  /* 0x0000000222227220 */ /* 0x080fe40000400000 */
[----:B------:R-:W-:Y:S01]  /*17d90*/  @P4 STG.E.U16 desc[UR36][R4.64+0x20], R32 ;  /* 0x0000202004004986 */ /* 0x000fe2000c101524 */
[----:B------:R-:W-:Y:S01]  /*17da0*/  ISETP.GT.AND P4, PT, R0, 0x18, P1 ;  /* 0x000000180000780c */ /* 0x000fe20000f84270 */
[-C--:B------:R-:W-:Y:S01]  /*17db0*/  FMUL R35, R35, R2.reuse ;  /* 0x0000000223237220 */ /* 0x080fe20000400000 */
[----:B------:R-:W-:Y:S01]  /*17dc0*/  FMUL R36, R36, R2 ;  /* 0x0000000224247220 */ /* 0x000fe20000400000 */
[----:B------:R-:W-:Y:S02]  /*17dd0*/  F2FP.BF16.F32.PACK_AB R33, RZ, R33 ;  /* 0x00000021ff21723e */ /* 0x000fe400000010ff */
[----:B------:R-:W-:-:S02]  /*17de0*/  F2FP.BF16.F32.PACK_AB R34, RZ, R34 ;  /* 0x00000022ff22723e */ /* 0x000fc400000010ff */
[----:B------:R-:W-:Y:S01]  /*17df0*/  F2FP.BF16.F32.PACK_AB R35, RZ, R35 ;  /* 0x00000023ff23723e */ /* 0x000fe200000010ff */
[----:B------:R-:W-:Y:S01]  /*17e00*/  @P5 STG.E.U16 desc[UR36][R4.64+0x22], R33 ;  /* 0x0000222104005986 */ /* 0x000fe2000c101524 */
[----:B------:R-:W-:Y:S02]  /*17e10*/  F2FP.BF16.F32.PACK_AB R36, RZ, R36 ;  /* 0x00000024ff24723e */ /* 0x000fe400000010ff */
[C---:B------:R-:W-:Y:S01]  /*17e20*/  ISETP.GT.AND P5, PT, R0.reuse, 0x19, P1 ;  /* 0x000000190000780c */ /* 0x040fe20000fa4270 */
[----:B------:R-:W-:Y:S01]  /*17e30*/  @P2 STG.E.U16 desc[UR36][R6.64+0x20], R34 ;  /* 0x0000202206002986 */ /* 0x000fe2000c101524 */
[C---:B------:R-:W-:Y:S01]  /*17e40*/  ISETP.GT.AND P2, PT, R0.reuse, 0x18, P0 ;  /* 0x000000180000780c */ /* 0x040fe20000744270 */
[-C--:B------:R-:W-:Y:S02]  /*17e50*/  FMUL R37, R37, R2.reuse ;  /* 0x0000000225257220 */ /* 0x080fe40000400000 */
[----:B------:R-:W-:Y:S01]  /*17e60*/  @P3 STG.E.U16 desc[UR36][R6.64+0x22], R35 ;  /* 0x0000222306003986 */ /* 0x000fe2000c101524 */
[----:B------:R-:W-:Y:S01]  /*17e70*/  ISETP.GT.AND P3, PT, R0, 0x19, P0 ;  /* 0x000000190000780c */ /* 0x000fe20000764270 */
[----:B------:R-:W-:-:S02]  /*17e80*/  FMUL R38, R38, R2 ;  /* 0x0000000226267220 */ /* 0x000fc40000400000 */
[----:B------:R-:W-:Y:S01]  /*17e90*/  @P4 STG.E.U16 desc[UR36][R4.64+0x30], R36 ;  /* 0x0000302404004986 */ /* 0x000fe2000c101524 */
[----:B------:R-:W-:Y:S01]  /*17ea0*/  ISETP.GT.AND P4, PT, R0, 0x20, P1 ;  /* 0x000000200000780c */ /* 0x000fe20000f84270 */
[-C--:B------:R-:W-:Y:S01]  /*17eb0*/  FMUL R39, R39, R2.reuse ;  /* 0x0000000227277220 */ /* 0x080fe20000400000 */
[----:B------:R-:W-:Y:S01]  /*17ec0*/  FMUL R40, R40, R2 ;  /* 0x0000000228287220 */ /* 0x000fe20000400000 */
[----:B------:R-:W-:Y:S02]  /*17ed0*/  F2FP.BF16.F32.PACK_AB R37, RZ, R37 ;  /* 0x00000025ff25723e */ /* 0x000fe400000010ff */
[----:B------:R-:W-:Y:S02]  /*17ee0*/  F2FP.BF16.F32.PACK_AB R38, RZ, R38 ;  /* 0x00000026ff26723e */ /* 0x000fe400000010ff */
[----:B------:R-:W-:Y:S01]  /*17ef0*/  F2FP.BF16.F32.PACK_AB R39, RZ, R39 ;  /* 0x00000027ff27723e */ /* 0x000fe200000010ff */
[----:B------:R-:W-:Y:S01]  /*17f00*/  @P5 STG.E.U16 desc[UR36][R4.64+0x32], R37 ;  /* 0x0000322504005986 */ /* 0x000fe2000c101524 */
[----:B------:R-:W-:-:S02]  /*17f10*/  F2FP.BF16.F32.PACK_AB R40, RZ, R40 ;  /* 0x00000028ff28723e */ /* 0x000fc400000010ff */
[C---:B------:R-:W-:Y:S01]  /*17f20*/  ISETP.GT.AND P5, PT, R0.reuse, 0x21, P1 ;  /* 0x000000210000780c */ /* 0x040fe20000fa4270 */
[----:B------:R-:W-:Y:S01]  /*17f30*/  @P2 STG.E.U16 desc[UR36][R6.64+0x30], R38 ;  /* 0x0000302606002986 */ /* 0x000fe2000c101524 */
[C---:B------:R-:W-:Y:S01]  /*17f40*/  ISETP.GT.AND P2, PT, R0.reuse, 0x20, P0 ;  /* 0x000000200000780c */ /* 0x040fe20000744270 */
[-C--:B------:R-:W-:Y:S02]  /*17f50*/  FMUL R41, R41, R2.reuse ;  /* 0x0000000229297220 */ /* 0x080fe40000400000 */
[----:B------:R-:W-:Y:S01]  /*17f60*/  @P3 STG.E.U16 desc[UR36][R6.64+0x32], R39 ;  /* 0x0000322706003986 */ /* 0x000fe2000c101524 */
[----:B------:R-:W-:Y:S01]  /*17f70*/  ISETP.GT.AND P3, PT, R0, 0x21, P0 ;  /* 0x000000210000780c */ /* 0x000fe20000764270 */
[-C--:B------:R-:W-:Y:S02]  /*17f80*/  FMUL R42, R42, R2.reuse ;  /* 0x000000022a2a7220 */ /* 0x080fe40000400000 */
[----:B------:R-:W-:Y:S01]  /*17f90*/  @P4 STG.E.U16 desc[UR36][R4.64+0x40], R40 ;  /* 0x0000402804004986 */ /* 0x000fe2000c101524 */
[----:B------:R-:W-:Y:S01]  /*17fa0*/  ISETP.GT.AND P4, PT, R0, 0x28, P1 ;  /* 0x000000280000780c */ /* 0x000fe20000f84270 */
[-C--:B------:R-:W-:Y:S01]  /*17fb0*/  FMUL R43, R43, R2.reuse ;  /* 0x000000022b2b7220 */ /* 0x080fe20000400000 */
[----:B------:R-:W-:Y:S01]  /*17fc0*/  FMUL R44, R44, R2 ;  /* 0x000000022c2c7220 */ /* 0x000fe20000400000 */
[----:B------:R-:W-:-:S02]  /*17fd0*/  F2FP.BF16.F32.PACK_AB R41, RZ, R41 ;  /* 0x00000029ff29723e */ /* 0x000fc400000010ff */
[----:B------:R-:W-:Y:S02]  /*17fe0*/  F2FP.BF16.F32.PACK_AB R42, RZ, R42 ;  /* 0x0000002aff2a723e */ /* 0x000fe400000010ff */
        /* <DEDUP_REMOVED lines=357> */
[----:B------:R-:W-:Y:S01]  /*19640*/  ISETP.GT.AND P2, PT, R0, 0xd8, P0 ;  /* 0x000000d80000780c */ /* 0x000fe20000744270 */
[-C--:B------:R-:W-:Y:S02]  /*19650*/  FMUL R133, R133, R2.reuse ;  /* 0x0000000285857220 */ /* 0x080fe40000400000 */
[----:B------:R-:W-:Y:S01]  /*19660*/  @P3 STG.E.U16 desc[UR36][R6.64+0x1a2], R131 ;  /* 0x0001a28306003986 */ /* 0x000fe2000c101524 */
[----:B------:R-:W-:-:S03]  /*19670*/  FMUL R134, R134, R2 ;  /* 0x0000000286867220 */ /* 0x000fc60000400000 */
[----:B------:R-:W-:Y:S01]  /*19680*/  @P4 STG.E.U16 desc[UR36][R4.64+0x1b0], R132 ;  /* 0x0001b08404004986 */ /* 0x000fe2000c101524 */
[C---:B------:R-:W-:Y:S01]  /*19690*/  ISETP.GT.AND P4, PT, R0.reuse, 0xd9, P0 ;  /* 0x000000d90000780c */ /* 0x040fe20000784270 */
[----:B------:R-:W-:Y:S01]  /*196a0*/  FMUL R135, R135, R2 ;  /* 0x0000000287877220 */ /* 0x000fe20000400000 */
[----:B------:R-:W-:Y:S02]  /*196b0*/  F2FP.BF16.F32.PACK_AB R133, RZ, R133 ;  /* 0x00000085ff85723e */ /* 0x000fe400000010ff */
[----:B------:R-:W-:Y:S02]  /*196c0*/  F2FP.BF16.F32.PACK_AB R134, RZ, R134 ;  /* 0x00000086ff86723e */ /* 0x000fe400000010ff */
[----:B------:R-:W-:Y:S01]  /*196d0*/  F2FP.BF16.F32.PACK_AB R135, RZ, R135 ;  /* 0x00000087ff87723e */ /* 0x000fe200000010ff */
[----:B------:R-:W-:Y:S01]  /*196e0*/  @P5 STG.E.U16 desc[UR36][R4.64+0x1b2], R133 ;  /* 0x0001b28504005986 */ /* 0x000fe2000c101524 */
[----:B------:R-:W-:-:S03]  /*196f0*/  ISETP.GT.AND P5, PT, R0, 0xe0, P1 ;  /* 0x000000e00000780c */ /* 0x000fc60000fa4270 */
[----:B------:R-:W-:Y:S01]  /*19700*/  @P2 STG.E.U16 desc[UR36][R6.64+0x1b0], R134 ;  /* 0x0001b08606002986 */ /* 0x000fe2000c101524 */
[----:B------:R-:W-:Y:S01]  /*19710*/  ISETP.GT.AND P2, PT, R0, 0xe1, P1 ;  /* 0x000000e10000780c */ /* 0x000fe20000f44270 */
[-C--:B------:R-:W-:Y:S01]  /*19720*/  FMUL R136, R136, R2.reuse ;  /* 0x0000000288887220 */ /* 0x080fe20000400000 */
[C---:B------:R-:W-:Y:S01]  /*19730*/  ISETP.GT.AND P3, PT, R0.reuse, 0xe0, P0 ;  /* 0x000000e00000780c */ /* 0x040fe20000764270 */
[----:B------:R-:W-:Y:S01]  /*19740*/  @P4 STG.E.U16 desc[UR36][R6.64+0x1b2], R135 ;  /* 0x0001b28706004986 */ /* 0x000fe2000c101524 */
[-C--:B------:R-:W-:Y:S01]  /*19750*/  FMUL R137, R137, R2.reuse ;  /* 0x0000000289897220 */ /* 0x080fe20000400000 */
[----:B------:R-:W-:Y:S01]  /*19760*/  ISETP.GT.AND P4, PT, R0, 0xe1, P0 ;  /* 0x000000e10000780c */ /* 0x000fe20000784270 */
[-C--:B------:R-:W-:Y:S01]  /*19770*/  FMUL R138, R138, R2.reuse ;  /* 0x000000028a8a7220 */ /* 0x080fe20000400000 */
[----:B------:R-:W-:Y:S01]  /*19780*/  FMUL R139, R139, R2 ;  /* 0x000000028b8b7220 */ /* 0x000fe20000400000 */
[----:B------:R-:W-:Y:S02]  /*19790*/  F2FP.BF16.F32.PACK_AB R136, RZ, R136 ;  /* 0x00000088ff88723e */ /* 0x000fe400000010ff */
[----:B------:R-:W-:-:S02]  /*197a0*/  F2FP.BF16.F32.PACK_AB R137, RZ, R137 ;  /* 0x00000089ff89723e */ /* 0x000fc400000010ff */
[----:B------:R-:W-:Y:S02]  /*197b0*/  F2FP.BF16.F32.PACK_AB R138, RZ, R138 ;  /* 0x0000008aff8a723e */ /* 0x000fe400000010ff */
[----:B------:R-:W-:Y:S01]  /*197c0*/  F2FP.BF16.F32.PACK_AB R139, RZ, R139 ;  /* 0x0000008bff8b723e */ /* 0x000fe200000010ff */
[----:B------:R-:W-:Y:S01]  /*197d0*/  @P5 STG.E.U16 desc[UR36][R4.64+0x1c0], R136 ;  /* 0x0001c08804005986 */ /* 0x000fe2000c101524 */
[----:B------:R-:W-:-:S03]  /*197e0*/  ISETP.GT.AND P5, PT, R0, 0xe9, P1 ;  /* 0x000000e90000780c */ /* 0x000fc60000fa4270 */
[----:B------:R-:W-:Y:S01]  /*197f0*/  @P2 STG.E.U16 desc[UR36][R4.64+0x1c2], R137 ;  /* 0x0001c28904002986 */ /* 0x000fe2000c101524 */
[C---:B------:R-:W-:Y:S02]  /*19800*/  ISETP.GT.AND P2, PT, R0.reuse, 0xe8, P1 ;  /* 0x000000e80000780c */ /* 0x040fe40000f44270 */
[C---:B------:R-:W-:Y:S01]  /*19810*/  ISETP.GT.AND P6, PT, R0.reuse, 0xe8, P0 ;  /* 0x000000e80000780c */ /* 0x040fe200007c4270 */
[----:B------:R-:W-:Y:S01]  /*19820*/  @P3 STG.E.U16 desc[UR36][R6.64+0x1c0], R138 ;  /* 0x0001c08a06003986 */ /* 0x000fe2000c101524 */
[----:B------:R-:W-:Y:S01]  /*19830*/  ISETP.GT.AND P3, PT, R0, 0xe9, P0 ;  /* 0x000000e90000780c */ /* 0x000fe20000764270 */
[-C--:B------:R-:W-:Y:S01]  /*19840*/  FMUL R140, R140, R2.reuse ;  /* 0x000000028c8c7220 */ /* 0x080fe20000400000 */
[-C--:B------:R-:W-:Y:S01]  /*19850*/  FMUL R141, R141, R2.reuse ;  /* 0x000000028d8d7220 */ /* 0x080fe20000400000 */
[----:B------:R-:W-:Y:S01]  /*19860*/  @P4 STG.E.U16 desc[UR36][R6.64+0x1c2], R139 ;  /* 0x0001c28b06004986 */ /* 0x000fe2000c101524 */
[----:B------:R-:W-:Y:S01]  /*19870*/  ISETP.GT.AND P4, PT, R0, 0xf0, P1 ;  /* 0x000000f00000780c */ /* 0x000fe20000f84270 */
[-C--:B------:R-:W-:Y:S01]  /*19880*/  FMUL R142, R142, R2.reuse ;  /* 0x000000028e8e7220 */ /* 0x080fe20000400000 */
[-C--:B------:R-:W-:Y:S01]  /*19890*/  FMUL R143, R143, R2.reuse ;  /* 0x000000028f8f7220 */ /* 0x080fe20000400000 */
[----:B------:R-:W-:Y:S01]  /*198a0*/  FMUL R144, R144, R2 ;  /* 0x0000000290907220 */ /* 0x000fe20000400000 */
[----:B------:R-:W-:-:S02]  /*198b0*/  F2FP.BF16.F32.PACK_AB R140, RZ, R140 ;  /* 0x0000008cff8c723e */ /* 0x000fc400000010ff */
[----:B------:R-:W-:Y:S02]  /*198c0*/  F2FP.BF16.F32.PACK_AB R141, RZ, R141 ;  /* 0x0000008dff8d723e */ /* 0x000fe400000010ff */
[----:B------:R-:W-:Y:S02]  /*198d0*/  F2FP.BF16.F32.PACK_AB R142, RZ, R142 ;  /* 0x0000008eff8e723e */ /* 0x000fe400000010ff */
[----:B------:R-:W-:Y:S02]  /*198e0*/  F2FP.BF16.F32.PACK_AB R143, RZ, R143 ;  /* 0x0000008fff8f723e */ /* 0x000fe400000010ff */
[----:B------:R-:W-:Y:S01]  /*198f0*/  F2FP.BF16.F32.PACK_AB R144, RZ, R144 ;  /* 0x00000090ff90723e */ /* 0x000fe200000010ff */
[----:B------:R-:W-:Y:S01]  /*19900*/  @P2 STG.E.U16 desc[UR36][R4.64+0x1d0], R140 ;  /* 0x0001d08c04002986 */ /* 0x000fe2000c101524 */
[----:B------:R-:W-:-:S03]  /*19910*/  ISETP.GT.AND P2, PT, R0, 0xf1, P1 ;  /* 0x000000f10000780c */ /* 0x000fc60000f44270 */
[----:B------:R-:W-:Y:S01]  /*19920*/  @P5 STG.E.U16 desc[UR36][R4.64+0x1d2], R141 ;  /* 0x0001d28d04005986 */ /* 0x000fe2000c101524 */
[----:B------:R-:W-:-:S03]  /*19930*/  ISETP.GT.AND P5, PT, R0, 0xf0, P0 ;  /* 0x000000f00000780c */ /* 0x000fc600007a4270 */
[----:B------:R-:W-:Y:S01]  /*19940*/  @P6 STG.E.U16 desc[UR36][R6.64+0x1d0], R142 ;  /* 0x0001d08e06006986 */ /* 0x000fe2000c101524 */
[----:B------:R-:W-:-:S03]  /*19950*/  FMUL R145, R145, R2 ;  /* 0x0000000291917220 */ /* 0x000fc60000400000 */
[----:B------:R-:W-:Y:S01]  /*19960*/  @P3 STG.E.U16 desc[UR36][R6.64+0x1d2], R143 ;  /* 0x0001d28f06003986 */ /* 0x000fe2000c101524 */
[----:B------:R-:W-:-:S03]  /*19970*/  ISETP.GT.AND P3, PT, R0, 0xf8, P1 ;  /* 0x000000f80000780c */ /* 0x000fc60000f64270 */
[----:B------:R-:W-:Y:S01]  /*19980*/  @P4 STG.E.U16 desc[UR36][R4.64+0x1e0], R144 ;  /* 0x0001e09004004986 */ /* 0x000fe2000c101524 */
[----:B------:R-:W-:Y:S01]  /*19990*/  ISETP.GT.AND P4, PT, R0, 0xf1, P0 ;  /* 0x000000f10000780c */ /* 0x000fe20000784270 */
[-C--:B------:R-:W-:Y:S01]  /*199a0*/  FMUL R146, R146, R2.reuse ;  /* 0x0000000292927220 */ /* 0x080fe20000400000 */
[C---:B------:R-:W-:Y:S01]  /*199b0*/  ISETP.GT.AND P1, PT, R0.reuse, 0xf9, P1 ;  /* 0x000000f90000780c */ /* 0x040fe20000f24270 */
[-C--:B------:R-:W-:Y:S01]  /*199c0*/  FMUL R147, R147, R2.reuse ;  /* 0x0000000293937220 */ /* 0x080fe20000400000 */
[----:B------:R-:W-:Y:S01]  /*199d0*/  ISETP.GT.AND P6, PT, R0, 0xf8, P0 ;  /* 0x000000f80000780c */ /* 0x000fe200007c4270 */
[-C--:B------:R-:W-:Y:S01]  /*199e0*/  FMUL R148, R148, R2.reuse ;  /* 0x0000000294947220 */ /* 0x080fe20000400000 */
[----:B------:R-:W-:Y:S01]  /*199f0*/  FMUL R149, R149, R2 ;  /* 0x0000000295957220 */ /* 0x000fe20000400000 */
[----:B------:R-:W-:Y:S02]  /*19a00*/  F2FP.BF16.F32.PACK_AB R145, RZ, R145 ;  /* 0x00000091ff91723e */ /* 0x000fe400000010ff */
[----:B------:R-:W-:-:S02]  /*19a10*/  F2FP.BF16.F32.PACK_AB R146, RZ, R146 ;  /* 0x00000092ff92723e */ /* 0x000fc400000010ff */
[----:B------:R-:W-:Y:S02]  /*19a20*/  ISETP.GT.AND P0, PT, R0, 0xf9, P0 ;  /* 0x000000f90000780c */ /* 0x000fe40000704270 */
[----:B------:R-:W-:Y:S01]  /*19a30*/  F2FP.BF16.F32.PACK_AB R147, RZ, R147 ;  /* 0x00000093ff93723e */ /* 0x000fe200000010ff */
[----:B------:R-:W-:Y:S01]  /*19a40*/  FMUL R150, R150, R2 ;  /* 0x0000000296967220 */ /* 0x000fe20000400000 */
[----:B------:R-:W-:Y:S02]  /*19a50*/  F2FP.BF16.F32.PACK_AB R148, RZ, R148 ;  /* 0x00000094ff94723e */ /* 0x000fe400000010ff */
[----:B------:R-:W-:Y:S01]  /*19a60*/  F2FP.BF16.F32.PACK_AB R149, RZ, R149 ;  /* 0x00000095ff95723e */ /* 0x000fe200000010ff */
[----:B------:R-:W-:Y:S01]  /*19a70*/  FMUL R151, R151, R2 ;  /* 0x0000000297977220 */ /* 0x000fe20000400000 */
[----:B------:R-:W-:Y:S01]  /*19a80*/  @P2 STG.E.U16 desc[UR36][R4.64+0x1e2], R145 ;  /* 0x0001e29104002986 */ /* 0x000fe2000c101524 */
[----:B------:R-:W-:-:S03]  /*19a90*/  F2FP.BF16.F32.PACK_AB R150, RZ, R150 ;  /* 0x00000096ff96723e */ /* 0x000fc600000010ff */
[----:B------:R-:W-:Y:S01]  /*19aa0*/  @P5 STG.E.U16 desc[UR36][R6.64+0x1e0], R146 ;  /* 0x0001e09206005986 */ /* 0x000fe2000c101524 */
[----:B------:R-:W-:-:S03]  /*19ab0*/  F2FP.BF16.F32.PACK_AB R151, RZ, R151 ;  /* 0x00000097ff97723e */ /* 0x000fc600000010ff */
[----:B------:R-:W-:Y:S04]  /*19ac0*/  @P4 STG.E.U16 desc[UR36][R6.64+0x1e2], R147 ;  /* 0x0001e29306004986 */ /* 0x000fe8000c101524 */
[----:B------:R-:W-:Y:S04]  /*19ad0*/  @P3 STG.E.U16 desc[UR36][R4.64+0x1f0], R148 ;  /* 0x0001f09404003986 */ /* 0x000fe8000c101524 */
[----:B------:R0:W-:Y:S02]  /*19ae0*/  @P1 STG.E.U16 desc[UR36][R4.64+0x1f2], R149 ;  /* 0x0001f29504001986 */ /* 0x0001e4000c101524 */
[----:B0-----:R-:W-:Y:S01]  /*19af0*/  @P6 MOV R4, R6 ;  /* 0x0000000600046202 */ /* 0x001fe20000000f00 */
[----:B------:R-:W-:-:S05]  /*19b00*/  @P6 IMAD.MOV.U32 R5, RZ, RZ, R7 ;  /* 0x000000ffff056224 */ /* 0x000fca00078e0007 */
[----:B------:R0:W-:Y:S04]  /*19b10*/  @P6 STG.E.U16 desc[UR36][R4.64+0x1f0], R150 ;  /* 0x0001f09604006986 */ /* 0x0001e8000c101524 */
[----:B------:R0:W-:Y:S02]  /*19b20*/  @P0 STG.E.U16 desc[UR36][R6.64+0x1f2], R151 ;  /* 0x0001f29706000986 */ /* 0x0001e4000c101524 */
.L_x_542:
[----:B------:R-:W-:Y:S05]  /*19b30*/  BSYNC B0 ;  /* 0x0000000000007941 */ /* 0x000fea0003800000 */
.L_x_34:
[----:B0-----:R-:W2:Y:S04]  /*19b40*/  LDL.LU R5, [R1+0x200] ;  /* 0x0002000001057983 */ /* 0x001ea80000300800 */
[----:B------:R-:W2:Y:S01]  /*19b50*/  LDL.LU R4, [R1+0x204] ;  /* 0x0002040001047983 */ /* 0x000ea20000300800 */
[----:B------:R-:W-:Y:S01]  /*19b60*/  ULDC UR4, c[0x0][0xc] ;  /* 0x0000030000047ab9 */ /* 0x000fe20000000800 */
[----:B------:R-:W-:Y:S01]  /*19b70*/  ULDC UR5, c[0x0][0x10] ;  /* 0x0000040000057ab9 */ /* 0x000fe20000000800 */
[----:B-----5:R-:W2:Y:S01]  /*19b80*/  LDC R3, c[0x0][0x14] ;  /* 0x00000500ff037b82 */ /* 0x020ea20000000800 */
[----:B------:R-:W-:Y:S01]  /*19b90*/  UIMAD.WIDE.U32 UR4, UR4, UR5, URZ ;  /* 0x00000005040472a5 */ /* 0x000fe2000f8e003f */
[----:B----4-:R-:W-:Y:S01]  /*19ba0*/  PRMT R0, RZ, 0x7610, R0 ;  /* 0x00007610ff007816 */ /* 0x010fe20000000000 */
[----:B------:R-:W-:Y:S01]  /*19bb0*/  UMOV UR42, 0xffffffff ;  /* 0xffffffff002a7882 */ /* 0x000fe20000000000 */
[----:B------:R-:W-:-:S03]  /*19bc0*/  UMOV UR43, 0xffffffff ;  /* 0xffffffff002b7882 */ /* 0x000fc60000000000 */
[----:B--2---:R-:W-:-:S04]  /*19bd0*/  IMAD.WIDE.U32 R4, R3, UR4, R4 ;  /* 0x0000000403047c25 */ /* 0x004fc8000f8e0004 */
[----:B------:R-:W-:Y:S01]  /*19be0*/  IMAD R3, R3, UR5, RZ ;  /* 0x0000000503037c24 */ /* 0x000fe2000f8e02ff */
[----:B------:R-:W-:Y:S01]  /*19bf0*/  ULDC.64 UR4, c[0x0][0x650] ;  /* 0x0001940000047ab9 */ /* 0x000fe20000000a00 */
[----:B------:R-:W-:Y:S01]  /*19c00*/  IMAD.MOV.U32 R7, RZ, RZ, R4 ;  /* 0x000000ffff077224 */ /* 0x000fe200078e0004 */
[----:B------:R-:W-:Y:S01]  /*19c10*/  ISETP.GE.U32.AND P0, PT, R4, UR4, PT ;  /* 0x0000000404007c0c */ /* 0x000fe2000bf06070 */
[----:B------:R-:W-:-:S05]  /*19c20*/  IMAD.IADD R6, R5, 0x1, R3 ;  /* 0x0000000105067824 */ /* 0x000fca00078e0203 */
[----:B------:R0:W-:Y:S01]  /*19c30*/  STL [R1+0x200], R6 ;  /* 0x0002000601007387 */ /* 0x0001e20000100800 */
[----:B------:R-:W-:-:S03]  /*19c40*/  ISETP.GE.U32.AND.EX P0, PT, R6, UR5, PT, P0 ;  /* 0x0000000506007c0c */ /* 0x000fc6000bf06100 */
[----:B------:R0:W-:Y:S10]  /*19c50*/  STL [R1+0x204], R7 ;  /* 0x0002040701007387 */ /* 0x0001f40000100800 */
[----:B0-----:R-:W-:Y:S05]  /*19c60*/  @P0 BRA `(.L_x_543) ;  /* 0x0000000400880947 */ /* 0x001fea0003800000 */
[----:B------:R-:W0:Y:S01]  /*19c70*/  S2UR UR6, SR_CTAID.X ;  /* 0x00000000000679c3 */ /* 0x000e220000002500 */
[----:B------:R-:W-:Y:S01]  /*19c80*/  ULDC.64 UR12, c[0x0][0x628] ;  /* 0x00018a00000c7ab9 */ /* 0x000fe20000000a00 */
[----:B------:R-:W-:Y:S01]  /*19c90*/  ULDC UR4, c[0x0][0x150] ;  /* 0x0000540000047ab9 */ /* 0x000fe20000000800 */
[----:B------:R-:W-:Y:S01]  /*19ca0*/  ISETP.NE.U32.AND P0, PT, RZ, UR12, PT ;  /* 0x0000000cff007c0c */ /* 0x000fe2000bf05070 */
[----:B------:R-:W-:Y:S01]  /*19cb0*/  ULDC UR15, c[0x0][0x630] ;  /* 0x00018c00000f7ab9 */ /* 0x000fe20000000800 */
[C---:B------:R-:W-:Y:S01]  /*19cc0*/  R2UR UR16, R7.reuse ;  /* 0x00000000071072ca */ /* 0x040fe200000e0000 */
[----:B------:R-:W-:Y:S01]  /*19cd0*/  ULDC UR19, c[0x0][0x154] ;  /* 0x0000550000137ab9 */ /* 0x000fe20000000800 */
[----:B------:R-:W-:Y:S01]  /*19ce0*/  ISETP.NE.AND.EX P0, PT, RZ, UR13, PT, P0 ;  /* 0x0000000dff007c0c */ /* 0x000fe2000bf05300 */
[----:B------:R-:W2:Y:S01]  /*19cf0*/  S2UR UR18, SR_CTAID.Y ;  /* 0x00000000001279c3 */ /* 0x000ea20000002600 */
[----:B------:R-:W-:Y:S02]  /*19d00*/  R2UR UR17, R6 ;  /* 0x00000000061172ca */ /* 0x000fe400000e0000 */
[----:B------:R-:W-:-:S02]  /*19d10*/  R2UR UR10, R7 ;  /* 0x00000000070a72ca */ /* 0x000fc400000e0000 */
[----:B------:R-:W-:Y:S02]  /*19d20*/  R2UR UR11, R6 ;  /* 0x00000000060b72ca */ /* 0x000fe400000e0000 */
[----:B0-----:R-:W-:-:S05]  /*19d30*/  I2FP.F32.U32 R0, UR6 ;  /* 0x0000000600007c45 */ /* 0x001fca0008201000 */
[----:B------:R-:W-:-:S04]  /*19d40*/  FMUL R0, R0, UR4 ;  /* 0x0000000400007c20 */ /* 0x000fc80008400000 */
[----:B------:R0:W4:Y:S01]  /*19d50*/  F2I.U32.TRUNC.NTZ R3, R0 ;  /* 0x0000000000037305 */ /* 0x000122000020f000 */
[----:B--2---:R-:W-:Y:S05]  /*19d60*/  @!P0 BRA `(.L_x_544) ;  /* 0x0000000000308947 */ /* 0x004fea0003800000 */
        /* <DEDUP_REMOVED lines=12> */
.L_x_544:
[----:B------:R-:W-:Y:S01]  /*19e30*/  USHF.R.U64 UR43, UR10, UR15, UR11 ;  /* 0x0000000f0a2b7299 */ /* 0x000fe2000800120b */
[----:B0-----:R-:W-:Y:S01]  /*19e40*/  I2FP.F32.U32 R0, UR18 ;  /* 0x0000001200007c45 */ /* 0x001fe20008201000 */
[----:B------:R-:W-:Y:S02]  /*19e50*/  USHF.R.U32.HI UR4, URZ, UR15, UR11 ;  /* 0x0000000f3f047299 */ /* 0x000fe4000801160b */
[----:B------:R-:W-:Y:S02]  /*19e60*/  UIADD3 UR10, UP0, URZ, -UR43, URZ ;  /* 0x8000002b3f0a7290 */ /* 0x000fe4000ff1e03f */
[----:B------:R-:W-:Y:S01]  /*19e70*/  FMUL R0, R0, UR19 ;  /* 0x0000001300007c20 */ /* 0x000fe20008400000 */
[----:B------:R-:W-:Y:S01]  /*19e80*/  ULDC.64 UR12, c[0x0][0x620] ;  /* 0x00018800000c7ab9 */ /* 0x000fe20000000a00 */
[----:B------:R-:W-:Y:S01]  /*19e90*/  UIADD3.X UR4, URZ, ~UR4, URZ, UP0, !UPT ;  /* 0x800000043f047290 */ /* 0x000fe200087fe43f */
[----:B------:R-:W-:Y:S01]  /*19ea0*/  UMOV UR8, UR16 ;  /* 0x0000001000087c82 */ /* 0x000fe20008000000 */
[----:B------:R-:W-:-:S02]  /*19eb0*/  UMOV UR9, UR17 ;  /* 0x0000001100097c82 */ /* 0x000fc40008000000 */
[----:B------:R-:W-:Y:S01]  /*19ec0*/  UIMAD UR4, UR4, UR12, URZ ;  /* 0x0000000c040472a4 */ /* 0x000fe2000f8e023f */
[----:B------:R-:W0:Y:S01]  /*19ed0*/  F2I.U32.TRUNC.NTZ R0, R0 ;  /* 0x0000000000007305 */ /* 0x000e22000020f000 */
[----:B------:R-:W-:Y:S01]  /*19ee0*/  UIMAD.WIDE.U32 UR8, UR10, UR12, UR8 ;  /* 0x0000000c0a0872a5 */ /* 0x000fe2000f8e0008 */
[----:B----4-:R-:W-:Y:S01]  /*19ef0*/  R2UR UR12, R3 ;  /* 0x00000000030c72ca */ /* 0x010fe200000e0000 */
[----:B------:R-:W-:Y:S01]  /*19f00*/  UIMAD UR10, UR10, UR13, UR4 ;  /* 0x0000000d0a0a72a4 */ /* 0x000fe2000f8e0204 */
[----:B------:R-:W-:Y:S01]  /*19f10*/  ULDC UR11, c[0x0][0x618] ;  /* 0x00018600000b7ab9 */ /* 0x000fe20000000800 */
[----:B------:R-:W-:Y:S02]  /*19f20*/  ULDC UR21, c[0x0][0x658] ;  /* 0x0001960000157ab9 */ /* 0x000fe40000000800 */
[----:B------:R-:W-:Y:S01]  /*19f30*/  UIADD3 UR9, UR9, UR10, URZ ;  /* 0x0000000a09097290 */ /* 0x000fe2000fffe03f */
[----:B------:R-:W-:Y:S01]  /*19f40*/  UMOV UR15, 0xffffffff ;  /* 0xffffffff000f7882 */ /* 0x000fe20000000000 */
[----:B------:R-:W-:Y:S01]  /*19f50*/  ULDC.64 UR4, c[0x0][0x640] ;  /* 0x0001900000047ab9 */ /* 0x000fe20000000a00 */
[----:B------:R-:W-:Y:S01]  /*19f60*/  USHF.L.U32 UR15, UR15, UR21, URZ ;  /* 0x000000150f0f7299 */ /* 0x000fe2000800063f */
[----:B------:R-:W-:Y:S01]  /*19f70*/  ISETP.NE.U32.AND P0, PT, RZ, UR4, PT ;  /* 0x00000004ff007c0c */ /* 0x000fe2000bf05070 */
[----:B------:R-:W-:-:S02]  /*19f80*/  USHF.R.U64 UR16, UR8, UR11, UR9 ;  /* 0x0000000b08107299 */ /* 0x000fc40008001209 */
[----:B------:R-:W-:Y:S01]  /*19f90*/  USHF.R.U32.HI UR8, URZ, UR11, UR9 ;  /* 0x0000000b3f087299 */ /* 0x000fe20008011609 */
[----:B0-----:R-:W-:Y:S01]  /*19fa0*/  R2UR UR14, R0 ;  /* 0x00000000000e72ca */ /* 0x001fe200000e0000 */
[----:B------:R-:W-:Y:S01]  /*19fb0*/  ULDC UR17, c[0x0][0x608] ;  /* 0x0001820000117ab9 */ /* 0x000fe20000000800 */
[----:B------:R-:W-:Y:S01]  /*19fc0*/  ULOP3.LUT UR41, URZ, UR15, URZ, 0x33, !UPT ;  /* 0x0000000f3f297292 */ /* 0x000fe2000f8e333f */
[----:B------:R-:W-:Y:S01]  /*19fd0*/  ISETP.NE.AND.EX P0, PT, RZ, UR5, PT, P0 ;  /* 0x00000005ff007c0c */ /* 0x000fe2000bf05300 */
[----:B------:R-:W-:Y:S02]  /*19fe0*/  USHF.R.U64 UR15, UR16, UR17, UR8 ;  /* 0x00000011100f7299 */ /* 0x000fe40008001208 */
[----:B------:R-:W-:Y:S02]  /*19ff0*/  USHF.R.U32.HI UR8, URZ, UR17, UR8 ;  /* 0x000000113f087299 */ /* 0x000fe40008011608 */
[----:B------:R-:W-:Y:S02]  /*1a000*/  UIADD3 UR12, -UR12, URZ, URZ ;  /* 0x0000003f0c0c7290 */ /* 0x000fe4000fffe13f */
[----:B------:R-:W-:Y:S01]  /*1a010*/  USHF.R.U64 UR17, UR15, UR21, UR8 ;  /* 0x000000150f117299 */ /* 0x000fe20008001208 */
[----:B------:R-:W-:Y:S01]  /*1a020*/  UMOV UR19, 0x1 ;  /* 0x0000000100137882 */ /* 0x000fe20000000000 */
[----:B------:R-:W-:Y:S01]  /*1a030*/  ULDC UR13, c[0x0][0x144] ;  /* 0x00005100000d7ab9 */ /* 0x000fe20000000800 */
[----:B------:R-:W-:Y:S01]  /*1a040*/  ULDC UR7, c[0x0][0x600] ;  /* 0x0001800000077ab9 */ /* 0x000fe20000000800 */
[----:B------:R-:W-:-:S02]  /*1a050*/  USHF.L.U32 UR24, UR19, UR21, URZ ;  /* 0x0000001513187299 */ /* 0x000fc4000800063f */
[----:B------:R-:W-:Y:S02]  /*1a060*/  USHF.R.U32.HI UR8, URZ, UR21, UR8 ;  /* 0x000000153f087299 */ /* 0x000fe40008011608 */
[----:B------:R-:W-:Y:S02]  /*1a070*/  UIMAD UR21, UR13, UR12, UR6 ;  /* 0x0000000c0d1572a4 */ /* 0x000fe4000f8e0206 */
[----:B------:R-:W-:Y:S02]  /*1a080*/  UIADD3 UR20, UR7, -0x1, URZ ;  /* 0xffffffff07147890 */ /* 0x000fe4000fffe03f */
[----:B------:R-:W-:Y:S01]  /*1a090*/  UIADD3 UR19, -UR14, URZ, URZ ;  /* 0x0000003f0e137290 */ /* 0x000fe2000fffe13f */
[----:B------:R-:W-:Y:S01]  /*1a0a0*/  ULDC UR25, c[0x0][0x148] ;  /* 0x0000520000197ab9 */ /* 0x000fe20000000800 */
[----:B------:R-:W-:Y:S01]  /*1a0b0*/  ULDC UR22, c[0x0][0x648] ;  /* 0x0001920000167ab9 */ /* 0x000fe20000000800 */
[----:B------:R-:W-:Y:S01]  /*1a0c0*/  ULDC UR23, c[0x0][0x638] ;  /* 0x00018e0000177ab9 */ /* 0x000fe20000000800 */
        /* <DEDUP_REMOVED lines=14> */
.L_x_545:
[----:B------:R-:W-:Y:S01]  /*1a1b0*/  UISETP.NE.AND UP0, UPT, UR45, URZ, UPT ;  /* 0x0000003f2d00728c */ /* 0x000fe2000bf05270 */
[----:B------:R-:W-:Y:S01]  /*1a1c0*/  MOV R0, 0x1 ;  /* 0x0000000100007802 */ /* 0x000fe20000000f00 */
[----:B------:R-:W-:Y:S02]  /*1a1d0*/  USHF.R.U64 UR4, UR6, UR22, UR8 ;  /* 0x0000001606047299 */ /* 0x000fe40008001208 */
[----:B------:R-:W-:Y:S02]  /*1a1e0*/  ULOP3.LUT UR41, UR15, UR41, URZ, 0xc0, !UPT ;  /* 0x000000290f297292 */ /* 0x000fe4000f8ec03f */
[----:B------:R-:W-:Y:S02]  /*1a1f0*/  UIADD3 UR5, -UR4, URZ, URZ ;  /* 0x0000003f04057290 */ /* 0x000fe4000fffe13f */
[----:B------:R-:W-:Y:S02]  /*1a200*/  UIMAD UR41, UR24, UR4, UR41 ;  /* 0x00000004182972a4 */ /* 0x000fe4000f8e0229 */
[----:B------:R-:W-:-:S02]  /*1a210*/  ULOP3.LUT UR16, UR16, UR20, URZ, 0xc0, !UPT ;  /* 0x0000001410107292 */ /* 0x000fc4000f8ec03f */
[----:B------:R-:W-:Y:S02]  /*1a220*/  @UP0 UIMAD UR21, UR25, UR19, UR18 ;  /* 0x00000013191502a4 */ /* 0x000fe4000f8e0212 */
[----:B------:R-:W-:-:S03]  /*1a230*/  UIMAD UR4, UR5, UR23, UR17 ;  /* 0x00000017050472a4 */ /* 0x000fc6000f8e0211 */
[----:B------:R-:W-:Y:S01]  /*1a240*/  ULDC UR5, c[0x0][0x610] ;  /* 0x0001840000057ab9 */ /* 0x000fe20000000800 */
[----:B------:R-:W-:Y:S02]  /*1a250*/  UIMAD UR4, UR4, UR7, UR16 ;  /* 0x00000007040472a4 */ /* 0x000fe4000f8e0210 */
[----:B------:R-:W-:-:S04]  /*1a260*/  UIMAD UR41, UR41, UR5, UR21 ;  /* 0x00000005292972a4 */ /* 0x000fc8000f8e0215 */
[----:B------:R-:W-:Y:S02]  /*1a270*/  USEL UR42, UR4, UR41, !UP0 ;  /* 0x00000029042a7287 */ /* 0x000fe4000c000000 */
[----:B------:R-:W-:-:S12]  /*1a280*/  USEL UR41, UR41, UR4, !UP0 ;  /* 0x0000000429297287 */ /* 0x000fd8000c000000 */
.L_x_543:
[----:B------:R-:W-:-:S13]  /*1a290*/  LOP3.LUT P0, RZ, R0, 0xff, RZ, 0xc0, !PT ;  /* 0x000000ff00ff7812 */ /* 0x000fda000780c0ff */
[----:B------:R-:W-:Y:S05]  /*1a2a0*/  @P0 BRA `(.L_x_546) ;  /* 0xfffffe7000380947 */ /* 0x000fea000383ffff */
[----:B------:R-:W-:Y:S05]  /*1a2b0*/  EXIT ;  /* 0x000000000000794d */ /* 0x000fea0003800000 */
.L_x_7:
[----:B------:R-:W2:Y:S01]  /*1a2c0*/  LDL R5, [R1+0x204] ;  /* 0x0002040001057983 */ /* 0x000ea20000100800 */
[----:B------:R-:W-:-:S03]  /*1a2d0*/  ULDC.64 UR4, c[0x0][0x650] ;  /* 0x0001940000047ab9 */ /* 0x000fc60000000a00 */
[----:B------:R-:W3:Y:S01]  /*1a2e0*/  LDL R2, [R1+0x200] ;  /* 0x0002000001027983 */ /* 0x000ee20000100800 */
[----:B------:R-:W-:Y:S01]  /*1a2f0*/  PRMT R0, RZ, 0x7610, R0 ;  /* 0x00007610ff007816 */ /* 0x000fe20000000000 */
[----:B------:R-:W-:Y:S02]  /*1a300*/  IMAD.MOV.U32 R4, RZ, RZ, -0x1 ;  /* 0xffffffffff047424 */ /* 0x000fe400078e00ff */
[----:B------:R-:W-:Y:S02]  /*1a310*/  IMAD.MOV.U32 R3, RZ, RZ, -0x1 ;  /* 0xffffffffff037424 */ /* 0x000fe400078e00ff */
[----:B------:R-:W-:Y:S01]  /*1a320*/  IMAD.MOV.U32 R10, RZ, RZ, -0x1 ;  /* 0xffffffffff0a7424 */ /* 0x000fe200078e00ff */
[----:B--2---:R-:W-:-:S04]  /*1a330*/  ISETP.GE.U32.AND P0, PT, R5, UR4, PT ;  /* 0x0000000405007c0c */ /* 0x004fc8000bf06070 */
[----:B---3--:R-:W-:-:S13]  /*1a340*/  ISETP.GE.U32.AND.EX P0, PT, R2, UR5, PT, P0 ;  /* 0x0000000502007c0c */ /* 0x008fda000bf06100 */
        /* <DEDUP_REMOVED lines=21> */
.L_x_548:
[----:B------:R-:W-:Y:S01]  /*1a4a0*/  USHF.R.U64 UR4, UR14, UR19, UR15 ;  /* 0x000000130e047299 */ /* 0x000fe2000800120f */
[----:B------:R-:W-:Y:S01]  /*1a4b0*/  R2UR UR7, R2 ;  /* 0x00000000020772ca */ /* 0x000fe200000e0000 */
[----:B------:R-:W-:Y:S02]  /*1a4c0*/  USHF.R.U32.HI UR5, URZ, UR19, UR15 ;  /* 0x000000133f057299 */ /* 0x000fe4000801160f */
[----:B------:R-:W-:Y:S01]  /*1a4d0*/  UIADD3 UR13, UP0, URZ, -UR4, URZ ;  /* 0x800000043f0d7290 */ /* 0x000fe2000ff1e03f */
[----:B------:R-:W-:Y:S01]  /*1a4e0*/  ULDC.64 UR14, c[0x0][0x620] ;  /* 0x00018800000e7ab9 */ /* 0x000fe20000000a00 */
[----:B------:R-:W-:Y:S02]  /*1a4f0*/  UMOV UR6, UR20 ;  /* 0x0000001400067c82 */ /* 0x000fe40008000000 */
[----:B------:R-:W-:Y:S02]  /*1a500*/  UIADD3.X UR5, URZ, ~UR5, URZ, UP0, !UPT ;  /* 0x800000053f057290 */ /* 0x000fe400087fe43f */
[----:B------:R-:W-:-:S02]  /*1a510*/  UISETP.NE.AND UP1, UPT, UR45, URZ, UPT ;  /* 0x0000003f2d00728c */ /* 0x000fc4000bf25270 */
[----:B------:R-:W-:Y:S02]  /*1a520*/  UIMAD UR5, UR5, UR14, URZ ;  /* 0x0000000e050572a4 */ /* 0x000fe4000f8e023f */
[----:B------:R-:W-:Y:S02]  /*1a530*/  UIMAD.WIDE.U32 UR6, UR13, UR14, UR6 ;  /* 0x0000000e0d0672a5 */ /* 0x000fe4000f8e0006 */
[----:B------:R-:W-:Y:S01]  /*1a540*/  UIMAD UR5, UR13, UR15, UR5 ;  /* 0x0000000f0d0572a4 */ /* 0x000fe2000f8e0205 */
[----:B------:R-:W-:Y:S02]  /*1a550*/  ULDC UR14, c[0x0][0x608] ;  /* 0x00018200000e7ab9 */ /* 0x000fe40000000800 */
[----:B------:R-:W-:Y:S01]  /*1a560*/  ULDC UR13, c[0x0][0x618] ;  /* 0x00018600000d7ab9 */ /* 0x000fe20000000800 */
[----:B------:R-:W-:Y:S01]  /*1a570*/  UIADD3 UR5, UR7, UR5, URZ ;  /* 0x0000000507057290 */ /* 0x000fe2000fffe03f */
[----:B------:R-:W-:Y:S01]  /*1a580*/  ULDC UR22, c[0x0][0x658] ;  /* 0x0001960000167ab9 */ /* 0x000fe20000000800 */
[----:B------:R-:W-:-:S02]  /*1a590*/  @UP1 UIMAD UR8, UR11, UR12, UR10 ;  /* 0x0000000c0b0812a4 */ /* 0x000fc4000f8e020a */
[----:B------:R-:W-:Y:S02]  /*1a5a0*/  USHF.R.U64 UR17, UR6, UR13, UR5 ;  /* 0x0000000d06117299 */ /* 0x000fe40008001205 */
[----:B------:R-:W-:Y:S01]  /*1a5b0*/  USHF.R.U32.HI UR5, URZ, UR13, UR5 ;  /* 0x0000000d3f057299 */ /* 0x000fe20008011605 */
[----:B------:R-:W-:Y:S01]  /*1a5c0*/  ULDC.64 UR6, c[0x0][0x640] ;  /* 0x0001900000067ab9 */ /* 0x000fe20000000a00 */
[----:B------:R-:W-:Y:S01]  /*1a5d0*/  UMOV UR10, 0xffffffff ;  /* 0xffffffff000a7882 */ /* 0x000fe20000000000 */
[----:B------:R-:W-:Y:S01]  /*1a5e0*/  ISETP.NE.U32.AND P0, PT, RZ, UR6, PT ;  /* 0x00000006ff007c0c */ /* 0x000fe2000bf05070 */
[----:B------:R-:W-:Y:S02]  /*1a5f0*/  USHF.R.U64 UR18, UR17, UR14, UR5 ;  /* 0x0000000e11127299 */ /* 0x000fe40008001205 */
[----:B------:R-:W-:Y:S01]  /*1a600*/  USHF.R.U32.HI UR5, URZ, UR14, UR5 ;  /* 0x0000000e3f057299 */ /* 0x000fe20008011605 */
[----:B------:R-:W-:Y:S01]  /*1a610*/  ISETP.NE.AND.EX P0, PT, RZ, UR7, PT, P0 ;  /* 0x00000007ff007c0c */ /* 0x000fe2000bf05300 */
[----:B------:R-:W-:-:S02]  /*1a620*/  USHF.L.U32 UR11, UR10, UR22, URZ ;  /* 0x000000160a0b7299 */ /* 0x000fc4000800063f */
[----:B------:R-:W-:Y:S01]  /*1a630*/  USHF.R.U64 UR19, UR18, UR22, UR5 ;  /* 0x0000001612137299 */ /* 0x000fe20008001205 */
[----:B------:R-:W-:Y:S01]  /*1a640*/  ULDC UR20, c[0x0][0x600] ;  /* 0x0001800000147ab9 */ /* 0x000fe20000000800 */
[----:B------:R-:W-:Y:S02]  /*1a650*/  USHF.R.U32.HI UR10, URZ, UR22, UR5 ;  /* 0x000000163f0a7299 */ /* 0x000fe40008011605 */
[----:B------:R-:W-:Y:S02]  /*1a660*/  UIADD3 UR21, UR20, -0x1, URZ ;  /* 0xffffffff14157890 */ /* 0x000fe4000fffe03f */
[----:B------:R-:W-:Y:S01]  /*1a670*/  ULOP3.LUT UR26, URZ, UR11, URZ, 0x33, !UPT ;  /* 0x0000000b3f1a7292 */ /* 0x000fe2000f8e333f */
        /* <DEDUP_REMOVED lines=17> */
.L_x_549:
[----:B------:R-:W-:Y:S01]  /*1a790*/  USHF.R.U64 UR6, UR5, UR23, UR10 ;  /* 0x0000001705067299 */ /* 0x000fe2000800120a */
[----:B------:R-:W-:Y:S01]  /*1a7a0*/  MOV R0, 0x1 ;  /* 0x0000000100007802 */ /* 0x000fe20000000f00 */
[----:B------:R-:W-:Y:S01]  /*1a7b0*/  USHF.L.U32 UR25, UR25, UR22, URZ ;  /* 0x0000001619197299 */ /* 0x000fe2000800063f */
[----:B------:R-:W-:Y:S01]  /*1a7c0*/  IMAD.U32 R10, RZ, RZ, UR4 ;  /* 0x00000004ff0a7e24 */ /* 0x000fe2000f8e00ff */
[----:B------:R-:W-:Y:S02]  /*1a7d0*/  ULOP3.LUT UR5, UR18, UR26, URZ, 0xc0, !UPT ;  /* 0x0000001a12057292 */ /* 0x000fe4000f8ec03f */
[----:B------:R-:W-:Y:S02]  /*1a7e0*/  UIADD3 UR7, -UR6, URZ, URZ ;  /* 0x0000003f06077290 */ /* 0x000fe4000fffe13f */
[----:B------:R-:W-:Y:S02]  /*1a7f0*/  UIMAD UR6, UR25, UR6, UR5 ;  /* 0x00000006190672a4 */ /* 0x000fe4000f8e0205 */
[----:B------:R-:W-:-:S02]  /*1a800*/  ULOP3.LUT UR17, UR17, UR21, URZ, 0xc0, !UPT ;  /* 0x0000001511117292 */ /* 0x000fc4000f8ec03f */
[----:B------:R-:W-:Y:S02]  /*1a810*/  UIMAD UR5, UR7, UR24, UR19 ;  /* 0x00000018070572a4 */ /* 0x000fe4000f8e0213 */
[----:B------:R-:W-:Y:S01]  /*1a820*/  UISETP.NE.AND UP0, UPT, UR45, URZ, UPT ;  /* 0x0000003f2d00728c */ /* 0x000fe2000bf05270 */
[----:B------:R-:W-:Y:S01]  /*1a830*/  ULDC UR7, c[0x0][0x610] ;  /* 0x0001840000077ab9 */ /* 0x000fe20000000800 */
[----:B------:R-:W-:Y:S02]  /*1a840*/  UIMAD UR5, UR5, UR20, UR17 ;  /* 0x00000014050572a4 */ /* 0x000fe4000f8e0211 */
[----:B------:R-:W-:-:S04]  /*1a850*/  UIMAD UR8, UR6, UR7, UR8 ;  /* 0x00000007060872a4 */ /* 0x000fc8000f8e0208 */
[----:B------:R-:W-:Y:S02]  /*1a860*/  USEL UR6, UR5, UR8, !UP0 ;  /* 0x0000000805067287 */ /* 0x000fe4000c000000 */
[----:B------:R-:W-:-:S04]  /*1a870*/  USEL UR8, UR8, UR5, !UP0 ;  /* 0x0000000508087287 */ /* 0x000fc8000c000000 */
[----:B------:R-:W-:Y:S02]  /*1a880*/  IMAD.U32 R3, RZ, RZ, UR6 ;  /* 0x00000006ff037e24 */ /* 0x000fe4000f8e00ff */
[----:B------:R-:W-:-:S07]  /*1a890*/  IMAD.U32 R4, RZ, RZ, UR8 ;  /* 0x00000008ff047e24 */ /* 0x000fce000f8e00ff */
.L_x_547:
[----:B------:R-:W-:-:S08]  /*1a8a0*/  NOP ;  /* 0x0000000000007918 */ /* 0x000fd00000000000 */
[----:B0-----:R-:W0:-:S00]  /*1a8b0*/  USETMAXREG.DEALLOC.CTAPOOL 0x18 ;  /* 0x00000018000079c8 */ /* 0x001e0000080e0500 */
[----:B------:R-:W-:-:S13]  /*1a8c0*/  ISETP.NE.AND P0, PT, RZ, UR9, PT ;  /* 0x00000009ff007c0c */ /* 0x000fda000bf05270 */
[----:B------:R-:W-:Y:S05]  /*1a8d0*/  @P0 EXIT ;  /* 0x000000000000094d */ /* 0x000fea0003800000 */
[----:B0-----:R-:W-:Y:S01]  /*1a8e0*/  LOP3.LUT P0, RZ, R0, 0xff, RZ, 0xc0, !PT ;  /* 0x000000ff00ff7812 */ /* 0x001fe2000780c0ff */
[----:B------:R-:W-:Y:S01]  /*1a8f0*/  IMAD.MOV.U32 R6, RZ, RZ, RZ ;  /* 0x000000ffff067224 */ /* 0x000fe200078e00ff */
[----:B------:R-:W-:-:S11]  /*1a900*/  MOV R0, 0x1 ;  /* 0x0000000100007802 */ /* 0x000fd60000000f00 */
[----:B------:R-:W-:Y:S05]  /*1a910*/  @!P0 BRA `(.L_x_550) ;  /* 0x0000000c00748947 */ /* 0x000fea0003800000 */
[----:B------:R-:W0:Y:S01]  /*1a920*/  S2R R9, SR_CgaCtaId ;  /* 0x0000000000097919 */ /* 0x000e220000008800 */
[----:B------:R-:W-:Y:S01]  /*1a930*/  ULDC UR4, c[0x0][0x28c] ;  /* 0x0000a30000047ab9 */ /* 0x000fe20000000800 */
[----:B------:R-:W-:Y:S01]  /*1a940*/  ULDC UR8, c[0x0][0x658] ;  /* 0x0001960000087ab9 */ /* 0x000fe20000000800 */
[----:B------:R-:W-:Y:S01]  /*1a950*/  UIADD3 UR9, UR4, 0x3f, URZ ;  /* 0x0000003f04097890 */ /* 0x000fe2000fffe03f */
[----:B------:R-:W-:Y:S01]  /*1a960*/  BSSY B0, `(.L_x_550) ;  /* 0x00000d8000007945 */ /* 0x000fe20003800000 */
[----:B------:R-:W-:Y:S01]  /*1a970*/  UMOV UR7, 0xffffffff ;  /* 0xffffffff00077882 */ /* 0x000fe20000000000 */
[----:B------:R-:W-:Y:S01]  /*1a980*/  ULDC UR6, c[0x0][0xc] ;  /* 0x0000030000067ab9 */ /* 0x000fe20000000800 */
[----:B------:R-:W-:Y:S01]  /*1a990*/  USHF.R.S32.HI UR10, URZ, 0x1f, UR9 ;  /* 0x0000001f3f0a7899 */ /* 0x000fe20008011409 */
[----:B------:R-:W-:Y:S01]  /*1a9a0*/  IMAD.MOV.U32 R8, RZ, RZ, 0x1 ;  /* 0x00000001ff087424 */ /* 0x000fe200078e00ff */
[----:B------:R-:W-:Y:S01]  /*1a9b0*/  USHF.L.U32 UR11, UR7, UR8, URZ ;  /* 0x00000008070b7299 */ /* 0x000fe2000800063f */
[----:B------:R-:W-:Y:S01]  /*1a9c0*/  IMAD.MOV.U32 R0, RZ, RZ, 0x1 ;  /* 0x00000001ff007424 */ /* 0x000fe200078e00ff */
[----:B------:R-:W-:Y:S01]  /*1a9d0*/  ULDC UR5, c[0x0][0x600] ;  /* 0x0001800000057ab9 */ /* 0x000fe20000000800 */
[----:B------:R-:W-:Y:S01]  /*1a9e0*/  ULDC UR7, c[0x0][0x10] ;  /* 0x0000040000077ab9 */ /* 0x000fe20000000800 */
[----:B------:R-:W-:Y:S01]  /*1a9f0*/  UMOV UR12, 0x1 ;  /* 0x00000001000c7882 */ /* 0x000fe20000000000 */
[----:B------:R-:W-:Y:S01]  /*1aa00*/  UIADD3 UR4, UR5, -0x1, URZ ;  /* 0xffffffff05047890 */ /* 0x000fe2000fffe03f */
[----:B------:R-:W-:Y:S01]  /*1aa10*/  IMAD.MOV.U32 R6, RZ, RZ, RZ ;  /* 0x000000ffff067224 */ /* 0x000fe200078e00ff */
[----:B------:R-:W-:-:S02]  /*1aa20*/  UIMAD.WIDE.U32 UR6, UR6, UR7, URZ ;  /* 0x00000007060672a5 */ /* 0x000fc4000f8e003f */
[----:B------:R-:W-:Y:S02]  /*1aa30*/  ULEA.HI UR10, UR10, UR9, URZ, 0x6 ;  /* 0x000000090a0a7291 */ /* 0x000fe4000f8f303f */
[----:B------:R-:W-:Y:S02]  /*1aa40*/  USHF.L.U32 UR5, UR12, UR8, URZ ;  /* 0x000000080c057299 */ /* 0x000fe4000800063f */
[----:B------:R-:W-:Y:S01]  /*1aa50*/  USHF.R.S32.HI UR18, URZ, 0x6, UR10 ;  /* 0x000000063f127899 */ /* 0x000fe2000801140a */
[----:B------:R-:W-:Y:S01]  /*1aa60*/  ULDC UR8, c[0x0][0x14] ;  /* 0x0000050000087ab9 */ /* 0x000fe20000000800 */
[----:B------:R-:W-:Y:S02]  /*1aa70*/  ULOP3.LUT UR21, UR40, 0x2, URZ, 0xfc, !UPT ;  /* 0x0000000228157892 */ /* 0x000fe4000f8efc3f */
[----:B------:R-:W-:Y:S02]  /*1aa80*/  UIMAD.WIDE.U32 UR22, UR6, UR8, URZ ;  /* 0x00000008061672a5 */ /* 0x000fe4000f8e003f */
[----:B------:R-:W-:-:S02]  /*1aa90*/  UIMAD UR13, UR7, UR8, URZ ;  /* 0x00000008070d72a4 */ /* 0x000fc4000f8e023f */
[----:B------:R-:W-:Y:S01]  /*1aaa0*/  ULOP3.LUT UR19, URZ, UR11, URZ, 0x33, !UPT ;  /* 0x0000000b3f137292 */ /* 0x000fe2000f8e333f */
[C---:B0-----:R-:W-:Y:S01]  /*1aab0*/  IMAD.SHL.U32 R16, R9.reuse, 0x80, RZ ;  /* 0x0000008009107824 */ /* 0x041fe200078e00ff */
[----:B------:R-:W-:Y:S01]  /*1aac0*/  SHF.L.U32 R9, R9, 0xd, RZ ;  /* 0x0000000d09097819 */ /* 0x000fe200000006ff */
[----:B------:R-:W-:Y:S02]  /*1aad0*/  UIADD3 UR13, UR23, UR13, URZ ;  /* 0x0000000d170d7290 */ /* 0x000fe4000fffe03f */
[----:B------:R-:W-:Y:S01]  /*1aae0*/  UIADD3 UR26, UR18, 0x1, URZ ;  /* 0x00000001121a7890 */ /* 0x000fe2000fffe03f */
[----:B------:R-:W-:Y:S01]  /*1aaf0*/  LOP3.LUT R16, R16, 0x80, RZ, 0xc0, !PT ;  /* 0x0000008010107812 */ /* 0x000fe200078ec0ff */
[----:B------:R-:W-:Y:S01]  /*1ab00*/  ULDC.64 UR24, c[0x0][0x198] ;  /* 0x0000660000187ab9 */ /* 0x000fe20000000a00 */
[----:B------:R-:W-:-:S09]  /*1ab10*/  LOP3.LUT R9, R9, 0x2000, RZ, 0xc0, !PT ;  /* 0x0000200009097812 */ /* 0x000fd200078ec0ff */
.L_x_561:
[----:B------:R-:W-:-:S03]  /*1ab20*/  UMOV UR6, 0xffffffff ;  /* 0xffffffff00067882 */ /* 0x000fc60000000000 */
[----:B------:R-:W-:Y:S05]  /*1ab30*/  BRA.DIV UR6, `(.L_x_551) ;  /* 0x0000000e06b47947 */ /* 0x000fea000b800000 */
[----:B------:R-:W-:-:S13]  /*1ab40*/  ELECT P6, URZ, PT ;  /* 0x00000000003f782f */ /* 0x000fda00038c0000 */
.L_x_571:
[----:B------:R-:W0:Y:S01]  /*1ab50*/  LDC R2, c[0x0][0x28c] ;  /* 0x0000a300ff027b82 */ /* 0x000e220000000800 */
[----:B------:R-:W-:Y:S01]  /*1ab60*/  BSSY B1, `(.L_x_552) ;  /* 0x000003a000017945 */ /* 0x000fe20003800000 */
[----:B0-----:R-:W-:-:S13]  /*1ab70*/  ISETP.LT.OR P6, PT, R2, 0x1, !P6 ;  /* 0x000000010200780c */ /* 0x001fda00077c1670 */
[----:B------:R-:W-:Y:S05]  /*1ab80*/  @P6 BRA `(.L_x_553) ;  /* 0x0000000000dc6947 */ /* 0x000fea0003800000 */
[----:B------:R-:W-:Y:S01]  /*1ab90*/  IMAD R2, R3, 0x100, R16 ;  /* 0x0000010003027824 */ /* 0x000fe200078e0210 */
[----:B------:R-:W-:Y:S01]  /*1aba0*/  SHF.L.U32 R3, R4, 0x8, RZ ;  /* 0x0000000804037819 */ /* 0x000fe200000006ff */
[----:B------:R-:W-:Y:S01]  /*1abb0*/  IMAD.MOV.U32 R11, RZ, RZ, RZ ;  /* 0x000000ffff0b7224 */ /* 0x000fe200078e00ff */
[----:B------:R-:W-:Y:S01]  /*1abc0*/  MOV R12, R6 ;  /* 0x00000006000c7202 */ /* 0x000fe20000000f00 */
[----:B------:R-:W-:Y:S02]  /*1abd0*/  IMAD.U32 R13, RZ, RZ, UR26 ;  /* 0x0000001aff0d7e24 */ /* 0x000fe4000f8e00ff */
[----:B------:R-:W-:-:S07]  /*1abe0*/  IMAD.MOV.U32 R4, RZ, RZ, R0 ;  /* 0x000000ffff047224 */ /* 0x000fce00078e0000 */
.L_x_556:
[----:B------:R-:W0:Y:S01]  /*1abf0*/  S2R R14, SR_CgaCtaId ;  /* 0x00000000000e7919 */ /* 0x000e220000008800 */
[----:B------:R-:W-:Y:S01]  /*1ac00*/  MOV R5, 0x400 ;  /* 0x0000040000057802 */ /* 0x000fe20000000f00 */
[----:B------:R-:W1:Y:S03]  /*1ac10*/  S2R R7, SR_TID.X ;  /* 0x0000000000077919 */ /* 0x000e660000002100 */
[----:B0-----:R-:W-:Y:S02]  /*1ac20*/  LEA R15, R14, R5, 0x18 ;  /* 0x000000050e0f7211 */ /* 0x001fe400078ec0ff */
[----:B------:R-:W-:Y:S02]  /*1ac30*/  SHF.L.U32 R14, R4, 0x1f, RZ ;  /* 0x0000001f040e7819 */ /* 0x000fe400000006ff */
[----:B-1----:R-:W-:Y:S01]  /*1ac40*/  LOP3.LUT P1, RZ, R7, 0x7f, RZ, 0xc0, !PT ;  /* 0x0000007f07ff7812 */ /* 0x002fe2000782c0ff */
[----:B------:R-:W-:-:S04]  /*1ac50*/  IMAD R5, R12, 0x8, R15 ;  /* 0x000000080c057824 */ /* 0x000fc800078e020f */
[----:B------:R-:W0:Y:S02]  /*1ac60*/  SYNCS.PHASECHK.TRANS64.TRYWAIT P0, [R5+URZ+0x18], R14 ;  /* 0x0000180e050075a7 */ /* 0x000e24000800017f */
[----:B0-----:R-:W-:Y:S06]  /*1ac70*/  @!P0 BRA `(.L_x_554) ;  /* 0x0000000c00848947 */ /* 0x001fec0003800000 */
.L_x_572:
[----:B0-----:R-:W0:Y:S01]  /*1ac80*/  @!P1 LDC R14, c[0x0][0x500] ;  /* 0x00014000ff0e9b82 */ /* 0x001e220000000800 */
[----:B------:R-:W-:-:S04]  /*1ac90*/  UPRMT UR6, UR21, 0x9910, URZ ;  /* 0x0000991015067896 */ /* 0x000fc8000800003f */
[----:B------:R-:W-:-:S06]  /*1aca0*/  UISETP.NE.AND UP0, UPT, UR6, 0x2, UPT ;  /* 0x000000020600788c */ /* 0x000fcc000bf05270 */
[----:B------:R-:W-:Y:S01]  /*1acb0*/  PLOP3.LUT P0, PT, PT, PT, UP0, 0x80, 0x0 ;  /* 0x000000000000781c */ /* 0x000fe20003f0f008 */
[----:B0-----:R0:W-:-:S12]  /*1acc0*/  @!P1 SYNCS.ARRIVE.TRANS64 RZ, [R5+URZ], R14 ;  /* 0x0000000e05ff99a7 */ /* 0x0011d8000800003f */
[----:B------:R-:W-:Y:S05]  /*1acd0*/  @P0 BRA `(.L_x_555) ;  /* 0x0000000000040947 */ /* 0x000fea0003800000 */
[----:B------:R-:W-:Y:S01]  /*1ace0*/  BPT.TRAP 0x1 ;  /* 0x000000040000795c */ /* 0x000fe20000300000 */
.L_x_555:
[C---:B------:R-:W-:Y:S01]  /*1acf0*/  IMAD R7, R12.reuse, 0x8000, R15 ;  /* 0x000080000c077824 */ /* 0x040fe200078e020f */
[----:B------:R-:W-:Y:S01]  /*1ad00*/  R2UR UR9, R5 ;  /* 0x00000000050972ca */ /* 0x000fe200000e0000 */
[----:B------:R-:W-:Y:S01]  /*1ad10*/  VIADD R13, R13, 0xffffffff ;  /* 0xffffffff0d0d7836 */ /* 0x000fe20000000000 */
[----:B------:R-:W-:Y:S01]  /*1ad20*/  UIADD3 UR6, UP0, UR24, 0xf0, URZ ;  /* 0x000000f018067890 */ /* 0x000fe2000ff1e03f */
[----:B------:R-:W-:Y:S01]  /*1ad30*/  R2UR UR11, R3 ;  /* 0x00000000030b72ca */ /* 0x000fe200000e0000 */
[----:B------:R-:W-:Y:S01]  /*1ad40*/  UIADD3 UR28, UP1, UR24, 0x1f0, URZ ;  /* 0x000001f0181c7890 */ /* 0x000fe2000ff3e03f */
[----:B------:R-:W-:Y:S01]  /*1ad50*/  R2UR UR7, R7 ;  /* 0x00000000070772ca */ /* 0x000fe200000e0000 */
[C---:B------:R-:W-:Y:S01]  /*1ad60*/  IMAD R7, R12.reuse, 0x4000, R9 ;  /* 0x000040000c077824 */ /* 0x040fe200078e0209 */
[----:B------:R-:W-:Y:S01]  /*1ad70*/  R2UR UR10, R11 ;  /* 0x000000000b0a72ca */ /* 0x000fe200000e0000 */
[----:B------:R-:W-:Y:S01]  /*1ad80*/  VIADD R12, R12, 0x1 ;  /* 0x000000010c0c7836 */ /* 0x000fe20000000000 */
[----:B------:R-:W-:Y:S01]  /*1ad90*/  R2UR UR12, R10 ;  /* 0x000000000a0c72ca */ /* 0x000fe200000e0000 */
[----:B------:R-:W-:Y:S01]  /*1ada0*/  UIADD3.X UR29, URZ, UR25, URZ, UP1, !UPT ;  /* 0x000000193f1d7290 */ /* 0x000fe20008ffe43f */
[----:B------:R-:W-:Y:S01]  /*1adb0*/  LEA R7, R7, R15, 0x1 ;  /* 0x0000000f07077211 */ /* 0x000fe200078e08ff */
[----:B------:R-:W-:Y:S01]  /*1adc0*/  UMOV UR14, 0x0 ;  /* 0x00000000000e7882 */ /* 0x000fe20000000000 */
[----:B------:R-:W-:Y:S01]  /*1add0*/  R2UR UR20, R2 ;  /* 0x00000000021472ca */ /* 0x000fe200000e0000 */
[----:B------:R-:W-:Y:S01]  /*1ade0*/  UMOV UR15, 0x10000000 ;  /* 0x10000000000f7882 */ /* 0x000fe20000000000 */
[----:B------:R-:W-:Y:S01]  /*1adf0*/  R2UR UR8, R7 ;  /* 0x00000000070872ca */ /* 0x000fe200000e0000 */
[----:B------:R-:W-:Y:S01]  /*1ae00*/  UMOV UR27, 0x30000 ;  /* 0x00030000001b7882 */ /* 0x000fe20000000000 */
[----:B------:R-:W-:Y:S01]  /*1ae10*/  ISETP.GT.AND P1, PT, R13, 0x1, PT ;  /* 0x000000010d00780c */ /* 0x000fe20003f24270 */
[----:B------:R-:W-:Y:S01]  /*1ae20*/  UIADD3 UR16, UR7, 0x100, URZ ;  /* 0x0000010007107890 */ /* 0x000fe2000fffe03f */
[----:B------:R-:W-:Y:S01]  /*1ae30*/  ISETP.NE.AND P0, PT, R12, 0x3, PT ;  /* 0x000000030c00780c */ /* 0x000fe20003f05270 */
[----:B------:R-:W-:Y:S01]  /*1ae40*/  UIADD3.X UR7, URZ, UR25, URZ, UP0, !UPT ;  /* 0x000000193f077290 */ /* 0x000fe200087fe43f */
[----:B------:R-:W-:-:S02]  /*1ae50*/  VIADD R11, R11, 0x40 ;  /* 0x000000400b0b7836 */ /* 0x000fc40000000000 */
[----:B0-----:R-:W-:Y:S02]  /*1ae60*/  SEL R5, RZ, 0x1, P0 ;  /* 0x00000001ff057807 */ /* 0x001fe40000000000 */
[----:B------:R-:W-:Y:S02]  /*1ae70*/  SEL R12, R12, RZ, P0 ;  /* 0x000000ff0c0c7207 */ /* 0x000fe40000000000 */
[----:B------:R-:W-:Y:S01]  /*1ae80*/  LOP3.LUT R4, R4, R5, RZ, 0x3c, !PT ;  /* 0x0000000504047212 */ /* 0x000fe200078e3cff */
[----:B------:R-:W-:-:S03]  /*1ae90*/  UIADD3 UR17, UR8, 0x18100, URZ ;  /* 0x0001810008117890 */ /* 0x000fc6000fffe03f */
[----:B------:R-:W-:Y:S02]  /*1aea0*/  UMOV UR8, UR16 ;  /* 0x0000001000087c82 */ /* 0x000fe40008000000 */
[----:B------:R0:W-:Y:S02]  /*1aeb0*/  UTMALDG.3D [UR8], [UR6], desc[UR14] ;  /* 0x00000e08060075b4 */ /* 0x0001e40008011000 */
[----:B0-----:R-:W-:Y:S01]  /*1aec0*/  UMOV UR8, UR17 ;  /* 0x0000001100087c82 */ /* 0x001fe20008000000 */
[----:B------:R-:W-:Y:S02]  /*1aed0*/  UMOV UR11, UR20 ;  /* 0x00000014000b7c82 */ /* 0x000fe40008000000 */
[----:B------:R0:W-:Y:S02]  /*1aee0*/  UTMALDG.3D.MULTICAST [UR8], [UR28], UR27, desc[UR14] ;  /* 0x00000e081c0073b4 */ /* 0x0001e4000801181b */
[----:B0-----:R-:W-:Y:S05]  /*1aef0*/  @P1 BRA `(.L_x_556) ;  /* 0xfffffffc003c1947 */ /* 0x001fea000383ffff */
.L_x_553:
[----:B------:R-:W-:Y:S05]  /*1af00*/  BSYNC B1 ;  /* 0x0000000000017941 */ /* 0x000fea0003800000 */
.L_x_552:
[----:B------:R-:W2:Y:S01]  /*1af10*/  LDL.LU R15, [R1+0x200] ;  /* 0x00020000010f7983 */ /* 0x000ea20000300800 */
[----:B------:R-:W-:Y:S01]  /*1af20*/  LOP3.LUT P0, RZ, R8, 0xff, RZ, 0xc0, !PT ;  /* 0x000000ff08ff7812 */ /* 0x000fe2000780c0ff */
[----:B------:R-:W-:Y:S02]  /*1af30*/  ULDC.64 UR6, c[0x0][0x650] ;  /* 0x0001940000067ab9 */ /* 0x000fe40000000a00 */
[----:B------:R-:W3:Y:S01]  /*1af40*/  LDL.LU R14, [R1+0x204] ;  /* 0x00020400010e7983 */ /* 0x000ee20000300800 */
[----:B------:R-:W-:Y:S01]  /*1af50*/  IADD3 R6, R6, UR18, RZ ;  /* 0x0000001206067c10 */ /* 0x000fe2000fffe0ff */
[----:B------:R-:W-:Y:S01]  /*1af60*/  UISETP.GE.U32.AND UP0, UPT, UR18, 0x3, UPT ;  /* 0x000000031200788c */ /* 0x000fe2000bf06070 */
[----:B------:R-:W-:Y:S01]  /*1af70*/  BSSY B1, `(.L_x_557) ;  /* 0x0000074000017945 */ /* 0x000fe20003800000 */
[----:B------:R-:W-:Y:S01]  /*1af80*/  IMAD.MOV.U32 R4, RZ, RZ, -0x1 ;  /* 0xffffffffff047424 */ /* 0x000fe200078e00ff */
[----:B------:R-:W-:Y:S02]  /*1af90*/  MOV R10, 0xffffffff ;  /* 0xffffffff000a7802 */ /* 0x000fe40000000f00 */
[----:B------:R-:W-:-:S02]  /*1afa0*/  PRMT R8, RZ, 0x7610, R8 ;  /* 0x00007610ff087816 */ /* 0x000fc40000000008 */
[----:B------:R-:W-:Y:S01]  /*1afb0*/  PLOP3.LUT P1, PT, PT, PT, UP0, 0x80, 0x0 ;  /* 0x000000000000781c */ /* 0x000fe20003f2f008 */
[----:B------:R-:W0:Y:S01]  /*1afc0*/  @P0 S2R R3, SR_CgaCtaId ;  /* 0x0000000000030919 */ /* 0x000e220000008800 */
[----:B------:R-:W-:-:S04]  /*1afd0*/  @P0 MOV R2, 0x400 ;  /* 0x0000040000020802 */ /* 0x000fc80000000f00 */
[----:B0-----:R-:W-:-:S04]  /*1afe0*/  @P0 LEA R2, R3, R2, 0x18 ;  /* 0x0000000203020211 */ /* 0x001fc800078ec0ff */
[----:B------:R0:W-:Y:S01]  /*1aff0*/  @P0 SYNCS.ARRIVE.TRANS64.A1T0 RZ, [R2+URZ+0x48], RZ ;  /* 0x000048ff02ff09a7 */ /* 0x0001e2000810003f */
[----:B------:R-:W-:Y:S01]  /*1b000*/  ISETP.GT.U32.AND P0, PT, R6, 0x2, PT ;  /* 0x000000020600780c */ /* 0x000fe20003f04070 */
[----:B0-----:R-:W-:-:S05]  /*1b010*/  IMAD.U32 R2, RZ, RZ, UR18 ;  /* 0x00000012ff027e24 */ /* 0x001fca000f8e00ff */
[----:B------:R-:W-:Y:S01]  /*1b020*/  ISETP.LT.U32.AND P0, PT, R2, 0x3, P0 ;  /* 0x000000030200780c */ /* 0x000fe20000701070 */
[----:B------:R-:W-:-:S05]  /*1b030*/  IMAD.WIDE.U32 R2, R6, -0x55555555, RZ ;  /* 0xaaaaaaab06027825 */ /* 0x000fca00078e00ff */
[----:B------:R-:W-:Y:S02]  /*1b040*/  SHF.R.U32.HI R5, RZ, 0x1, R3 ;  /* 0x00000001ff057819 */ /* 0x000fe40000011603 */
[----:B------:R-:W-:Y:S02]  /*1b050*/  SEL R3, RZ, 0x1, !P0 ;  /* 0x00000001ff037807 */ /* 0x000fe40004000000 */
[----:B------:R-:W-:Y:S01]  /*1b060*/  PRMT R2, RZ, 0x7610, R2 ;  /* 0x00007610ff027816 */ /* 0x000fe20000000002 */
[----:B------:R-:W-:Y:S01]  /*1b070*/  IMAD R6, R5, -0x3, R6 ;  /* 0xfffffffd05067824 */ /* 0x000fe200078e0206 */
[----:B------:R-:W-:Y:S01]  /*1b080*/  LOP3.LUT R0, R0, R3, RZ, 0x3c, !PT ;  /* 0x0000000300007212 */ /* 0x000fe200078e3cff */
[----:B------:R-:W-:-:S03]  /*1b090*/  IMAD.MOV.U32 R3, RZ, RZ, -0x1 ;  /* 0xffffffffff037424 */ /* 0x000fc600078e00ff */
[----:B------:R-:W-:Y:S02]  /*1b0a0*/  @P1 LOP3.LUT R0, R0, 0x1, R5, 0x78, !PT ;  /* 0x0000000100001812 */ /* 0x000fe400078e7805 */
[----:B---3--:R-:W-:-:S04]  /*1b0b0*/  IADD3 R14, P0, R14, UR22, RZ ;  /* 0x000000160e0e7c10 */ /* 0x008fc8000ff1e0ff */
[----:B--2---:R-:W-:Y:S01]  /*1b0c0*/  IADD3.X R15, R15, UR13, RZ, P0, !PT ;  /* 0x0000000d0f0f7c10 */ /* 0x004fe200087fe4ff */
[----:B------:R0:W-:Y:S01]  /*1b0d0*/  STL [R1+0x204], R14 ;  /* 0x0002040e01007387 */ /* 0x0001e20000100800 */
[----:B------:R-:W-:-:S03]  /*1b0e0*/  ISETP.GE.U32.AND P0, PT, R14, UR6, PT ;  /* 0x000000060e007c0c */ /* 0x000fc6000bf06070 */
[----:B------:R0:W-:Y:S01]  /*1b0f0*/  STL [R1+0x200], R15 ;  /* 0x0002000f01007387 */ /* 0x0001e20000100800 */
[----:B------:R-:W-:-:S13]  /*1b100*/  ISETP.GE.U32.AND.EX P0, PT, R15, UR7, PT, P0 ;  /* 0x000000070f007c0c */ /* 0x000fda000bf06100 */
[----:B0-----:R-:W-:Y:S05]  /*1b110*/  @P0 BRA `(.L_x_558) ;  /* 0x0000000400640947 */ /* 0x001fea0003800000 */
[----:B------:R-:W0:Y:S01]  /*1b120*/  S2R R7, SR_CTAID.X ;  /* 0x0000000000077919 */ /* 0x000e220000002500 */
[----:B------:R-:W-:Y:S01]  /*1b130*/  ULDC UR6, c[0x0][0x150] ;  /* 0x0000540000067ab9 */ /* 0x000fe20000000800 */
[----:B------:R-:W1:Y:S01]  /*1b140*/  LDC R4, c[0x0][0x144] ;  /* 0x00005100ff047b82 */ /* 0x000e620000000800 */
[----:B------:R-:W-:Y:S01]  /*1b150*/  UISETP.NE.AND UP0, UPT, UR45, URZ, UPT ;  /* 0x0000003f2d00728c */ /* 0x000fe2000bf05270 */
[----:B------:R-:W2:Y:S01]  /*1b160*/  S2R R5, SR_CTAID.Y ;  /* 0x0000000000057919 */ /* 0x000ea20000002600 */
[----:B------:R-:W-:-:S04]  /*1b170*/  ULDC UR9, c[0x0][0x630] ;  /* 0x00018c0000097ab9 */ /* 0x000fc80000000800 */
[----:B------:R-:W-:Y:S01]  /*1b180*/  PLOP3.LUT P0, PT, PT, PT, UP0, 0x80, 0x0 ;  /* 0x000000000000781c */ /* 0x000fe20003f0f008 */
[----:B------:R-:W3:Y:S01]  /*1b190*/  LDC R12, c[0x0][0x148] ;  /* 0x00005200ff0c7b82 */ /* 0x000ee20000000800 */
[----:B0-----:R-:W-:Y:S02]  /*1b1a0*/  I2FP.F32.U32 R2, R7 ;  /* 0x0000000700027245 */ /* 0x001fe40000201000 */
[----:B--2---:R-:W-:-:S03]  /*1b1b0*/  I2FP.F32.U32 R3, R5 ;  /* 0x0000000500037245 */ /* 0x004fc60000201000 */
[----:B------:R-:W-:Y:S01]  /*1b1c0*/  FMUL R2, R2, UR6 ;  /* 0x0000000602027c20 */ /* 0x000fe20008400000 */
[----:B------:R-:W-:Y:S02]  /*1b1d0*/  ULDC UR6, c[0x0][0x154] ;  /* 0x0000550000067ab9 */ /* 0x000fe40000000800 */
[----:B------:R-:W-:Y:S01]  /*1b1e0*/  FMUL R10, R3, UR6 ;  /* 0x00000006030a7c20 */ /* 0x000fe20008400000 */
[----:B------:R-:W-:Y:S02]  /*1b1f0*/  ULDC.64 UR6, c[0x0][0x628] ;  /* 0x00018a0000067ab9 */ /* 0x000fe40000000a00 */
[----:B------:R-:W0:Y:S08]  /*1b200*/  F2I.U32.TRUNC.NTZ R2, R2 ;  /* 0x0000000200027305 */ /* 0x000e30000020f000 */
[----:B------:R-:W2:Y:S01]  /*1b210*/  F2I.U32.TRUNC.NTZ R10, R10 ;  /* 0x0000000a000a7305 */ /* 0x000ea2000020f000 */
[----:B0-----:R-:W-:-:S02]  /*1b220*/  IMAD.MOV R3, RZ, RZ, -R2 ;  /* 0x000000ffff037224 */ /* 0x001fc400078e0a02 */
[----:B------:R-:W-:Y:S02]  /*1b230*/  IMAD.MOV.U32 R2, RZ, RZ, R14 ;  /* 0x000000ffff027224 */ /* 0x000fe400078e000e */
[----:B-1----:R-:W-:Y:S02]  /*1b240*/  IMAD R7, R4, R3, R7 ;  /* 0x0000000304077224 */ /* 0x002fe400078e0207 */
[----:B--2---:R-:W-:-:S04]  /*1b250*/  IMAD.MOV R3, RZ, RZ, -R10 ;  /* 0x000000ffff037224 */ /* 0x004fc800078e0a0a */
[----:B---3--:R-:W-:Y:S01]  /*1b260*/  @P0 IMAD R7, R12, R3, R5 ;  /* 0x000000030c070224 */ /* 0x008fe200078e0205 */
[----:B------:R-:W-:Y:S02]  /*1b270*/  ISETP.NE.U32.AND P0, PT, RZ, UR6, PT ;  /* 0x00000006ff007c0c */ /* 0x000fe4000bf05070 */
[----:B------:R-:W-:Y:S02]  /*1b280*/  MOV R3, R15 ;  /* 0x0000000f00037202 */ /* 0x000fe40000000f00 */
[----:B------:R-:W-:-:S13]  /*1b290*/  ISETP.NE.AND.EX P0, PT, RZ, UR7, PT, P0 ;  /* 0x00000007ff007c0c */ /* 0x000fda000bf05300 */
[----:B------:R-:W-:Y:S05]  /*1b2a0*/  @!P0 BRA `(.L_x_559) ;  /* 0x0000000000288947 */ /* 0x000fea0003800000 */
[----:B------:R-:W-:Y:S02]  /*1b2b0*/  ULDC UR8, c[0x0][0x634] ;  /* 0x00018d0000087ab9 */ /* 0x000fe40000000800 */
[----:B------:R-:W-:-:S05]  /*1b2c0*/  IADD3 R3, P0, R14, UR8, RZ ;  /* 0x000000080e037c10 */ /* 0x000fca000ff1e0ff */
[----:B------:R-:W-:-:S04]  /*1b2d0*/  IMAD.X R11, RZ, RZ, R15, P0 ;  /* 0x000000ffff0b7224 */ /* 0x000fc800000e060f */
[----:B------:R-:W-:-:S04]  /*1b2e0*/  IMAD.WIDE.U32 R4, R11, UR6, RZ ;  /* 0x000000060b047c25 */ /* 0x000fc8000f8e00ff */
[----:B------:R-:W-:-:S04]  /*1b2f0*/  IMAD.WIDE.U32 R4, P0, R3, UR7, R4 ;  /* 0x0000000703047c25 */ /* 0x000fc8000f800004 */
[----:B------:R-:W-:-:S04]  /*1b300*/  IMAD.WIDE.U32 R2, R3, UR6, RZ ;  /* 0x0000000603027c25 */ /* 0x000fc8000f8e00ff */
[----:B------:R-:W-:Y:S01]  /*1b310*/  IMAD.MOV.U32 R2, RZ, RZ, R5 ;  /* 0x000000ffff027224 */ /* 0x000fe200078e0005 */
[----:B------:R-:W-:Y:S01]  /*1b320*/  IADD3 RZ, P1, R3, R4, RZ ;  /* 0x0000000403ff7210 */ /* 0x000fe20007f3e0ff */
[----:B------:R-:W-:-:S04]  /*1b330*/  IMAD.X R3, RZ, RZ, RZ, P0 ;  /* 0x000000ffff037224 */ /* 0x000fc800000e06ff */
[----:B------:R-:W-:-:S08]  /*1b340*/  IMAD.WIDE.U32.X R2, R11, UR7, R2, P1 ;  /* 0x000000070b027c25 */ /* 0x000fd000088e0402 */
.L_x_559:
[--C-:B------:R-:W-:Y:S01]  /*1b350*/  SHF.R.U64 R10, R2, UR9, R3.reuse ;  /* 0x00000009020a7c19 */ /* 0x100fe20008001203 */
[----:B------:R-:W-:Y:S01]  /*1b360*/  ULDC.64 UR6, c[0x0][0x620] ;  /* 0x0001880000067ab9 */ /* 0x000fe20000000a00 */
[----:B------:R-:W-:Y:S01]  /*1b370*/  SHF.R.U32.HI R2, RZ, UR9, R3 ;  /* 0x00000009ff027c19 */ /* 0x000fe20008011603 */
[----:B------:R-:W-:Y:S01]  /*1b380*/  IMAD.MOV.U32 R3, RZ, RZ, R15 ;  /* 0x000000ffff037224 */ /* 0x000fe200078e000f */
[----:B------:R-:W-:Y:S01]  /*1b390*/  IADD3 R11, P0, RZ, -R10, RZ ;  /* 0x8000000aff0b7210 */ /* 0x000fe20007f1e0ff */
[----:B------:R-:W-:-:S03]  /*1b3a0*/  ULDC.64 UR8, c[0x0][0x640] ;  /* 0x0001900000087ab9 */ /* 0x000fc60000000a00 */
[----:B------:R-:W-:Y:S02]  /*1b3b0*/  IADD3.X R2, RZ, ~R2, RZ, P0, !PT ;  /* 0x80000002ff027210 */ /* 0x000fe400007fe4ff */
[----:B------:R-:W-:-:S03]  /*1b3c0*/  ISETP.NE.U32.AND P0, PT, RZ, UR8, PT ;  /* 0x00000008ff007c0c */ /* 0x000fc6000bf05070 */
[----:B------:R-:W-:Y:S01]  /*1b3d0*/  IMAD R2, R2, UR6, RZ ;  /* 0x0000000602027c24 */ /* 0x000fe2000f8e02ff */
[----:B------:R-:W-:-:S03]  /*1b3e0*/  ISETP.NE.AND.EX P0, PT, RZ, UR9, PT, P0 ;  /* 0x00000009ff007c0c */ /* 0x000fc6000bf05300 */
[----:B------:R-:W-:Y:S02]  /*1b3f0*/  IMAD R5, R11, UR7, R2 ;  /* 0x000000070b057c24 */ /* 0x000fe4000f8e0202 */
[----:B------:R-:W-:-:S04]  /*1b400*/  IMAD.MOV.U32 R2, RZ, RZ, R14 ;  /* 0x000000ffff027224 */ /* 0x000fc800078e000e */
[----:B------:R-:W-:Y:S01]  /*1b410*/  IMAD.WIDE.U32 R2, R11, UR6, R2 ;  /* 0x000000060b027c25 */ /* 0x000fe2000f8e0002 */
[----:B------:R-:W-:-:S03]  /*1b420*/  ULDC UR6, c[0x0][0x618] ;  /* 0x0001860000067ab9 */ /* 0x000fc60000000800 */
[----:B------:R-:W-:-:S05]  /*1b430*/  IMAD.IADD R3, R3, 0x1, R5 ;  /* 0x0000000103037824 */ /* 0x000fca00078e0205 */
[--C-:B------:R-:W-:Y:S02]  /*1b440*/  SHF.R.U64 R11, R2, UR6, R3.reuse ;  /* 0x00000006020b7c19 */ /* 0x100fe40008001203 */
[----:B------:R-:W-:Y:S01]  /*1b450*/  SHF.R.U32.HI R2, RZ, UR6, R3 ;  /* 0x00000006ff027c19 */ /* 0x000fe20008011603 */
[----:B------:R-:W-:-:S03]  /*1b460*/  ULDC UR6, c[0x0][0x608] ;  /* 0x0001820000067ab9 */ /* 0x000fc60000000800 */
[--C-:B------:R-:W-:Y:S02]  /*1b470*/  SHF.R.U32.HI R3, RZ, UR6, R2.reuse ;  /* 0x00000006ff037c19 */ /* 0x100fe40008011602 */
[----:B------:R-:W-:Y:S01]  /*1b480*/  SHF.R.U64 R12, R11, UR6, R2 ;  /* 0x000000060b0c7c19 */ /* 0x000fe20008001202 */
[----:B------:R-:W-:Y:S02]  /*1b490*/  ULDC UR6, c[0x0][0x658] ;  /* 0x0001960000067ab9 */ /* 0x000fe40000000800 */
[--C-:B------:R-:W-:Y:S02]  /*1b4a0*/  SHF.R.U32.HI R14, RZ, UR6, R3.reuse ;  /* 0x00000006ff0e7c19 */ /* 0x100fe40008011603 */
[----:B------:R-:W-:-:S03]  /*1b4b0*/  SHF.R.U64 R13, R12, UR6, R3 ;  /* 0x000000060c0d7c19 */ /* 0x000fc60008001203 */
[----:B------:R-:W-:Y:S01]  /*1b4c0*/  IMAD.MOV.U32 R3, RZ, RZ, R14 ;  /* 0x000000ffff037224 */ /* 0x000fe200078e000e */
[----:B------:R-:W-:Y:S01]  /*1b4d0*/  MOV R2, R13 ;  /* 0x0000000d00027202 */ /* 0x000fe20000000f00 */
[----:B------:R-:W-:Y:S06]  /*1b4e0*/  @!P0 BRA `(.L_x_560) ;  /* 0x0000000000288947 */ /* 0x000fec0003800000 */
[----:B------:R-:W-:Y:S02]  /*1b4f0*/  ULDC UR6, c[0x0][0x64c] ;  /* 0x0001930000067ab9 */ /* 0x000fe40000000800 */
[----:B------:R-:W-:-:S05]  /*1b500*/  IADD3 R3, P0, R13, UR6, RZ ;  /* 0x000000060d037c10 */ /* 0x000fca000ff1e0ff */
[----:B------:R-:W-:-:S04]  /*1b510*/  IMAD.X R14, RZ, RZ, R14, P0 ;  /* 0x000000ffff0e7224 */ /* 0x000fc800000e060e */
[----:B------:R-:W-:-:S04]  /*1b520*/  IMAD.WIDE.U32 R4, R14, UR8, RZ ;  /* 0x000000080e047c25 */ /* 0x000fc8000f8e00ff */
[----:B------:R-:W-:-:S04]  /*1b530*/  IMAD.WIDE.U32 R4, P0, R3, UR9, R4 ;  /* 0x0000000903047c25 */ /* 0x000fc8000f800004 */
[----:B------:R-:W-:Y:S01]  /*1b540*/  IMAD.WIDE.U32 R2, R3, UR8, RZ ;  /* 0x0000000803027c25 */ /* 0x000fe2000f8e00ff */
[----:B------:R-:W-:-:S04]  /*1b550*/  MOV R2, R5 ;  /* 0x0000000500027202 */ /* 0x000fc80000000f00 */
[----:B------:R-:W-:Y:S01]  /*1b560*/  IADD3 RZ, P1, R3, R4, RZ ;  /* 0x0000000403ff7210 */ /* 0x000fe20007f3e0ff */
[----:B------:R-:W-:-:S04]  /*1b570*/  IMAD.X R3, RZ, RZ, RZ, P0 ;  /* 0x000000ffff037224 */ /* 0x000fc800000e06ff */
[----:B------:R-:W-:-:S08]  /*1b580*/  IMAD.WIDE.U32.X R2, R14, UR9, R2, P1 ;  /* 0x000000090e027c25 */ /* 0x000fd000088e0402 */
.L_x_560:
[----:B------:R-:W-:Y:S01]  /*1b590*/  ULDC UR6, c[0x0][0x648] ;  /* 0x0001920000067ab9 */ /* 0x000fe20000000800 */
[----:B------:R-:W-:Y:S01]  /*1b5a0*/  LOP3.LUT R12, R12, UR19, RZ, 0xc0, !PT ;  /* 0x000000130c0c7c12 */ /* 0x000fe2000f8ec0ff */
[----:B------:R-:W-:Y:S01]  /*1b5b0*/  UISETP.NE.AND UP0, UPT, UR45, URZ, UPT ;  /* 0x0000003f2d00728c */ /* 0x000fe2000bf05270 */
[----:B------:R-:W-:Y:S01]  /*1b5c0*/  SHF.R.U64 R3, R2, UR6, R3 ;  /* 0x0000000602037c19 */ /* 0x000fe20008001203 */
[----:B------:R-:W-:Y:S01]  /*1b5d0*/  ULDC UR6, c[0x0][0x638] ;  /* 0x00018e0000067ab9 */ /* 0x000fe20000000800 */
[----:B------:R-:W-:-:S03]  /*1b5e0*/  LOP3.LUT R4, R11, UR4, RZ, 0xc0, !PT ;  /* 0x000000040b047c12 */ /* 0x000fc6000f8ec0ff */
[----:B------:R-:W-:Y:S01]  /*1b5f0*/  IMAD.MOV R2, RZ, RZ, -R3 ;  /* 0x000000ffff027224 */ /* 0x000fe200078e0a03 */
[----:B------:R-:W-:Y:S01]  /*1b600*/  PLOP3.LUT P0, PT, PT, PT, UP0, 0x40, 0x0 ;  /* 0x000000000000781c */ /* 0x000fe20003f0e808 */
[----:B------:R-:W-:Y:S01]  /*1b610*/  IMAD R12, R3, UR5, R12 ;  /* 0x00000005030c7c24 */ /* 0x000fe2000f8e020c */
[----:B------:R-:W-:Y:S01]  /*1b620*/  PLOP3.LUT P1, PT, PT, PT, UP0, 0x40, 0x0 ;  /* 0x000000000000781c */ /* 0x000fe20003f2e808 */
[----:B------:R-:W-:Y:S01]  /*1b630*/  IMAD R13, R2, UR6, R13 ;  /* 0x00000006020d7c24 */ /* 0x000fe2000f8e020d */
[----:B------:R-:W-:Y:S01]  /*1b640*/  ULDC UR6, c[0x0][0x610] ;  /* 0x0001840000067ab9 */ /* 0x000fe20000000800 */
[----:B------:R-:W-:Y:S02]  /*1b650*/  IMAD.MOV.U32 R2, RZ, RZ, 0x1 ;  /* 0x00000001ff027424 */ /* 0x000fe400078e00ff */
[----:B------:R-:W-:Y:S01]  /*1b660*/  IMAD R7, R12, UR6, R7 ;  /* 0x000000060c077c24 */ /* 0x000fe2000f8e0207 */
[----:B------:R-:W-:Y:S02]  /*1b670*/  ULDC UR6, c[0x0][0x600] ;  /* 0x0001800000067ab9 */ /* 0x000fe40000000800 */
[----:B------:R-:W-:-:S05]  /*1b680*/  IMAD R4, R13, UR6, R4 ;  /* 0x000000060d047c24 */ /* 0x000fca000f8e0204 */
[----:B------:R-:W-:Y:S02]  /*1b690*/  SEL R3, R4, R7, P0 ;  /* 0x0000000704037207 */ /* 0x000fe40000000000 */
[----:B------:R-:W-:-:S07]  /*1b6a0*/  SEL R4, R7, R4, P1 ;  /* 0x0000000407047207 */ /* 0x000fce0000800000 */
.L_x_558:
[----:B------:R-:W-:Y:S05]  /*1b6b0*/  BSYNC B1 ;  /* 0x0000000000017941 */ /* 0x000fea0003800000 */
.L_x_557:
[----:B------:R-:W-:-:S13]  /*1b6c0*/  LOP3.LUT P0, RZ, R2, 0xff, RZ, 0xc0, !PT ;  /* 0x000000ff02ff7812 */ /* 0x000fda000780c0ff */
[----:B------:R-:W-:Y:S05]  /*1b6d0*/  @P0 BRA `(.L_x_561) ;  /* 0xfffffff400100947 */ /* 0x000fea000383ffff */
[----:B------:R-:W-:Y:S05]  /*1b6e0*/  BSYNC B0 ;  /* 0x0000000000007941 */ /* 0x000fea0003800000 */
.L_x_550:
[----:B------:R-:W-:-:S03]  /*1b6f0*/  UMOV UR6, 0xffffffff ;  /* 0xffffffff00067882 */ /* 0x000fc60000000000 */
[----:B------:R-:W-:Y:S05]  /*1b700*/  BRA.DIV UR6, `(.L_x_562) ;  /* 0x0000000206f47947 */ /* 0x000fea000b800000 */
[----:B------:R-:W-:-:S13]  /*1b710*/  ELECT P6, URZ, PT ;  /* 0x00000000003f782f */ /* 0x000fda00038c0000 */
.L_x_575:
[----:B------:R-:W-:Y:S04]  /*1b720*/  BSSY B0, `(.L_x_563) ;  /* 0x0000023000007945 */ /* 0x000fe80003800000 */
[----:B------:R-:W-:Y:S05]  /*1b730*/  @!P6 BRA `(.L_x_564) ;  /* 0x000000000084e947 */ /* 0x000fea0003800000 */
[----:B------:R-:W-:-:S04]  /*1b740*/  ULOP3.LUT UR6, UR40, 0x2, URZ, 0xfc, !UPT ;  /* 0x0000000228067892 */ /* 0x000fc8000f8efc3f */
[----:B------:R-:W-:-:S06]  /*1b750*/  UISETP.NE.AND UP0, UPT, UR6, 0x3, UPT ;  /* 0x000000030600788c */ /* 0x000fcc000bf05270 */
[----:B------:R-:W-:-:S13]  /*1b760*/  PLOP3.LUT P0, PT, PT, PT, UP0, 0x80, 0x0 ;  /* 0x000000000000781c */ /* 0x000fda0003f0f008 */
[----:B------:R-:W-:Y:S05]  /*1b770*/  @!P0 BRA `(.L_x_565) ;  /* 0x0000000000048947 */ /* 0x000fea0003800000 */
[----:B------:R-:W-:Y:S01]  /*1b780*/  BPT.TRAP 0x1 ;  /* 0x000000040000795c */ /* 0x000fe20000300000 */
.L_x_565:
[----:B------:R-:W0:Y:S01]  /*1b790*/  S2R R3, SR_CgaCtaId ;  /* 0x0000000000037919 */ /* 0x000e220000008800 */
[----:B------:R-:W-:-:S04]  /*1b7a0*/  MOV R2, 0x400 ;  /* 0x0000040000027802 */ /* 0x000fc80000000f00 */
[----:B0-----:R-:W-:Y:S02]  /*1b7b0*/  LEA R3, R3, R2, 0x18 ;  /* 0x0000000203037211 */ /* 0x001fe400078ec0ff */
[----:B------:R-:W-:-:S03]  /*1b7c0*/  SHF.L.U32 R2, R0, 0x1f, RZ ;  /* 0x0000001f00027819 */ /* 0x000fc600000006ff */
[----:B------:R-:W-:-:S05]  /*1b7d0*/  VIADD R3, R3, 0x18 ;  /* 0x0000001803037836 */ /* 0x000fca0000000000 */
[----:B------:R-:W-:-:S04]  /*1b7e0*/  LEA R5, R6, R3, 0x3 ;  /* 0x0000000306057211 */ /* 0x000fc800078e18ff */
[----:B------:R-:W0:Y:S02]  /*1b7f0*/  SYNCS.PHASECHK.TRANS64.TRYWAIT P0, [R5+URZ], R2 ;  /* 0x00000002050075a7 */ /* 0x000e24000800017f */
[----:B0-----:R-:W-:Y:S05]  /*1b800*/  @!P0 BRA `(.L_x_566) ;  /* 0x0000000000d48947 */ /* 0x001fea0003800000 */
.L_x_576:
[----:B------:R-:W-:-:S05]  /*1b810*/  VIADD R6, R6, 0x1 ;  /* 0x0000000106067836 */ /* 0x000fca0000000000 */
[----:B------:R-:W-:-:S04]  /*1b820*/  ISETP.NE.AND P0, PT, R6, 0x3, PT ;  /* 0x000000030600780c */ /* 0x000fc80003f05270 */
[----:B0-----:R-:W-:Y:S02]  /*1b830*/  SEL R5, RZ, 0x1, P0 ;  /* 0x00000001ff057807 */ /* 0x001fe40000000000 */
[----:B------:R-:W-:Y:S02]  /*1b840*/  SEL R6, R6, RZ, P0 ;  /* 0x000000ff06067207 */ /* 0x000fe40000000000 */
[----:B------:R-:W-:-:S03]  /*1b850*/  LOP3.LUT R5, R0, R5, RZ, 0x3c, !PT ;  /* 0x0000000500057212 */ /* 0x000fc600078e3cff */
[----:B------:R-:W-:Y:S01]  /*1b860*/  IMAD R7, R6, 0x8, R3 ;  /* 0x0000000806077824 */ /* 0x000fe200078e0203 */
[----:B------:R-:W-:-:S04]  /*1b870*/  SHF.L.U32 R0, R5, 0x1f, RZ ;  /* 0x0000001f05007819 */ /* 0x000fc800000006ff */
[----:B------:R-:W0:Y:S02]  /*1b880*/  SYNCS.PHASECHK.TRANS64.TRYWAIT P0, [R7+URZ], R0 ;  /* 0x00000000070075a7 */ /* 0x000e24000800017f */
[----:B0-----:R-:W-:Y:S05]  /*1b890*/  @!P0 BRA `(.L_x_567) ;  /* 0x0000000000c48947 */ /* 0x001fea0003800000 */
.L_x_577:
[----:B0-----:R-:W-:-:S05]  /*1b8a0*/  VIADD R0, R6, 0x1 ;  /* 0x0000000106007836 */ /* 0x001fca0000000000 */
[----:B------:R-:W-:-:S04]  /*1b8b0*/  ISETP.NE.AND P0, PT, R0, 0x3, PT ;  /* 0x000000030000780c */ /* 0x000fc80003f05270 */
[----:B------:R-:W-:Y:S02]  /*1b8c0*/  SEL R2, RZ, 0x1, P0 ;  /* 0x00000001ff027807 */ /* 0x000fe40000000000 */
[----:B------:R-:W-:Y:S02]  /*1b8d0*/  SEL R0, R0, RZ, P0 ;  /* 0x000000ff00007207 */ /* 0x000fe40000000000 */
[----:B------:R-:W-:Y:S02]  /*1b8e0*/  LOP3.LUT R2, R5, R2, RZ, 0x3c, !PT ;  /* 0x0000000205027212 */ /* 0x000fe400078e3cff */
[----:B------:R-:W-:Y:S02]  /*1b8f0*/  LEA R3, R0, R3, 0x3 ;  /* 0x0000000300037211 */ /* 0x000fe400078e18ff */
[----:B------:R-:W-:-:S07]  /*1b900*/  SHF.L.U32 R0, R2, 0x1f, RZ ;  /* 0x0000001f02007819 */ /* 0x000fce00000006ff */
.L_x_568:
[----:B0-----:R0:W1:Y:S02]  /*1b910*/  SYNCS.PHASECHK.TRANS64.TRYWAIT P0, [R3+URZ], R0 ;  /* 0x00000000030075a7 */ /* 0x001064000800017f */
[----:B-1----:R-:W-:Y:S05]  /*1b920*/  @!P0 NANOSLEEP.SYNCS 0x989680 ;  /* 0x009896800000895d */ /* 0x002fea0003900000 */
[----:B------:R-:W1:Y:S02]  /*1b930*/  @!P0 SYNCS.PHASECHK.TRANS64 P0, [R3+URZ], R0 ;  /* 0x00000000030085a7 */ /* 0x000e64000800007f */
[----:B-1----:R-:W-:Y:S05]  /*1b940*/  @!P0 BRA `(.L_x_568) ;  /* 0xfffffffc00f08947 */ /* 0x002fea000383ffff */
.L_x_564:
[----:B------:R-:W-:Y:S05]  /*1b950*/  BSYNC B0 ;  /* 0x0000000000007941 */ /* 0x000fea0003800000 */
.L_x_563:
[----:B------:R-:W-:Y:S05]  /*1b960*/  EXIT ;  /* 0x000000000000794d */ /* 0x000fea0003800000 */
.L_x_21:
[----:B-1----:R1:W2:Y:S02]  /*1b970*/  SYNCS.PHASECHK.TRANS64.TRYWAIT P1, [R4+URZ], R3 ;  /* 0x00000003040075a7 */ /* 0x0022a4000802017f */
[----:B--2---:R-:W-:Y:S05]  /*1b980*/  @!P1 NANOSLEEP.SYNCS 0x989680 ;  /* 0x009896800000995d */ /* 0x004fea0003900000 */
[----:B------:R-:W2:Y:S02]  /*1b990*/  @!P1 SYNCS.PHASECHK.TRANS64 P1, [R4+URZ], R3 ;  /* 0x00000003040095a7 */ /* 0x000ea4000802007f */
[----:B--2---:R-:W-:Y:S05]  /*1b9a0*/  @!P1 BRA `(.L_x_21) ;  /* 0xfffffffc00f09947 */ /* 0x004fea000383ffff */
[----:B------:R-:W-:Y:S05]  /*1b9b0*/  BRA `(.L_x_20) ;  /* 0xfffffe5c00487947 */ /* 0x000fea000383ffff */
.L_x_26:
[----:B-1----:R1:W2:Y:S02]  /*1b9c0*/  SYNCS.PHASECHK.TRANS64.TRYWAIT P1, [R4+URZ], R5 ;  /* 0x00000005040075a7 */ /* 0x0022a4000802017f */
[----:B--2---:R-:W-:Y:S05]  /*1b9d0*/  @!P1 NANOSLEEP.SYNCS 0x989680 ;  /* 0x009896800000995d */ /* 0x004fea0003900000 */
[----:B------:R-:W2:Y:S02]  /*1b9e0*/  @!P1 SYNCS.PHASECHK.TRANS64 P1, [R4+URZ], R5 ;  /* 0x00000005040095a7 */ /* 0x000ea4000802007f */
[----:B--2---:R-:W-:Y:S05]  /*1b9f0*/  @!P1 BRA `(.L_x_26) ;  /* 0xfffffffc00f09947 */ /* 0x004fea000383ffff */
[----:B------:R-:W-:Y:S05]  /*1ba00*/  BRA `(.L_x_25) ;  /* 0xfffffe9000d87947 */ /* 0x000fea000383ffff */
.L_x_551:
[----:B------:R-:W-:Y:S01]  /*1ba10*/  BSSY B1, `(.L_x_569) ;  /* 0x0000006000017945 */ /* 0x000fe20003800000 */
[----:B------:R-:W-:-:S07]  /*1ba20*/  IMAD.MOV.U32 R15, RZ, RZ, -0x1 ;  /* 0xffffffffff0f7424 */ /* 0x000fce00078e00ff */
[----:B------:R-:W-:Y:S05]  /*1ba30*/  WARPSYNC.COLLECTIVE R15, `(.L_x_570) ;  /* 0x000000000f0c7348 */ /* 0x000fea0003c00000 */
[----:B------:R-:W-:Y:S02]  /*1ba40*/  ELECT P6, UR62, PT ;  /* 0x00000000003e782f */ /* 0x000fe400038c0000 */
[----:B------:R-:W-:Y:S01]  /*1ba50*/  MOV R14, UR62 ;  /* 0x0000003e000e7c02 */ /* 0x000fe20008000f00 */
[----:B------:R-:W-:Y:S10]  /*1ba60*/  ENDCOLLECTIVE ;  /* 0x000000000000791b */ /* 0x000ff40003800000 */
.L_x_570:
[----:B------:R-:W-:Y:S05]  /*1ba70*/  BSYNC B1 ;  /* 0x0000000000017941 */ /* 0x000fea0003800000 */
.L_x_569:
[----:B------:R-:W-:Y:S05]  /*1ba80*/  BRA `(.L_x_571) ;  /* 0xfffffff000307947 */ /* 0x000fea000383ffff */
.L_x_554:
[----:B0-----:R0:W1:Y:S02]  /*1ba90*/  SYNCS.PHASECHK.TRANS64.TRYWAIT P0, [R5+URZ+0x18], R14 ;  /* 0x0000180e050075a7 */ /* 0x001064000800017f */
[----:B-1----:R-:W-:Y:S05]  /*1baa0*/  @!P0 NANOSLEEP.SYNCS 0x989680 ;  /* 0x009896800000895d */ /* 0x002fea0003900000 */
[----:B------:R-:W1:Y:S02]  /*1bab0*/  @!P0 SYNCS.PHASECHK.TRANS64 P0, [R5+URZ+0x18], R14 ;  /* 0x0000180e050085a7 */ /* 0x000e64000800007f */
[----:B-1----:R-:W-:Y:S05]  /*1bac0*/  @!P0 BRA `(.L_x_554) ;  /* 0xfffffffc00f08947 */ /* 0x002fea000383ffff */
[----:B------:R-:W-:Y:S05]  /*1bad0*/  BRA `(.L_x_572) ;  /* 0xfffffff000687947 */ /* 0x000fea000383ffff */
.L_x_562:
[----:B------:R-:W-:Y:S01]  /*1bae0*/  BSSY B0, `(.L_x_573) ;  /* 0x0000006000007945 */ /* 0x000fe20003800000 */
[----:B------:R-:W-:-:S07]  /*1baf0*/  IMAD.MOV.U32 R15, RZ, RZ, -0x1 ;  /* 0xffffffffff0f7424 */ /* 0x000fce00078e00ff */
[----:B------:R-:W-:Y:S05]  /*1bb00*/  WARPSYNC.COLLECTIVE R15, `(.L_x_574) ;  /* 0x000000000f0c7348 */ /* 0x000fea0003c00000 */
[----:B------:R-:W-:Y:S02]  /*1bb10*/  ELECT P6, UR62, PT ;  /* 0x00000000003e782f */ /* 0x000fe400038c0000 */
[----:B------:R-:W-:Y:S01]  /*1bb20*/  MOV R14, UR62 ;  /* 0x0000003e000e7c02 */ /* 0x000fe20008000f00 */
[----:B------:R-:W-:Y:S10]  /*1bb30*/  ENDCOLLECTIVE ;  /* 0x000000000000791b */ /* 0x000ff40003800000 */
.L_x_574:
[----:B------:R-:W-:Y:S05]  /*1bb40*/  BSYNC B0 ;  /* 0x0000000000007941 */ /* 0x000fea0003800000 */
.L_x_573:
[----:B------:R-:W-:Y:S05]  /*1bb50*/  BRA `(.L_x_575) ;  /* 0xfffffff800f07947 */ /* 0x000fea000383ffff */
.L_x_566:
[----:B0-----:R0:W1:Y:S02]  /*1bb60*/  SYNCS.PHASECHK.TRANS64.TRYWAIT P0, [R5+URZ], R2 ;  /* 0x00000002050075a7 */ /* 0x001064000800017f */
[----:B-1----:R-:W-:Y:S05]  /*1bb70*/  @!P0 NANOSLEEP.SYNCS 0x989680 ;  /* 0x009896800000895d */ /* 0x002fea0003900000 */
[----:B------:R-:W1:Y:S02]  /*1bb80*/  @!P0 SYNCS.PHASECHK.TRANS64 P0, [R5+URZ], R2 ;  /* 0x00000002050085a7 */ /* 0x000e64000800007f */
[----:B-1----:R-:W-:Y:S05]  /*1bb90*/  @!P0 BRA `(.L_x_566) ;  /* 0xfffffffc00f08947 */ /* 0x002fea000383ffff */
[----:B------:R-:W-:Y:S05]  /*1bba0*/  BRA `(.L_x_576) ;  /* 0xfffffffc00187947 */ /* 0x000fea000383ffff */
.L_x_567:
[----:B0-----:R0:W1:Y:S02]  /*1bbb0*/  SYNCS.PHASECHK.TRANS64.TRYWAIT P0, [R7+URZ], R0 ;  /* 0x00000000070075a7 */ /* 0x001064000800017f */
[----:B-1----:R-:W-:Y:S05]  /*1bbc0*/  @!P0 NANOSLEEP.SYNCS 0x989680 ;  /* 0x009896800000895d */ /* 0x002fea0003900000 */
[----:B------:R-:W1:Y:S02]  /*1bbd0*/  @!P0 SYNCS.PHASECHK.TRANS64 P0, [R7+URZ], R0 ;  /* 0x00000000070085a7 */ /* 0x000e64000800007f */
[----:B-1----:R-:W-:Y:S05]  /*1bbe0*/  @!P0 BRA `(.L_x_567) ;  /* 0xfffffffc00f08947 */ /* 0x002fea000383ffff */
[----:B------:R-:W-:Y:S05]  /*1bbf0*/  BRA `(.L_x_577) ;  /* 0xfffffffc00287947 */ /* 0x000fea000383ffff */
.L_x_578:
[----:B------:R-:W-:-:S00]  /*1bc00*/  BRA `(.L_x_578) ;  /* 0xfffffffc00fc7947 */ /* 0x000fc0000383ffff */
[----:B------:R-:W-:-:S00]  /*1bc10*/  NOP ;  /* 0x0000000000007918 */ /* 0x000fc00000000000 */
        /* <DEDUP_REMOVED lines=14> */
.L_x_579:


//--------------------- .nv.global.init           --------------------------
	.section	.nv.global.init,"aw",@progbits
.nv.global.init:
	.type		$str$22,@object
	.size		$str$22,($str$23 - $str$22)
$str$22:
        /*0000*/ 	.byte	0x6b, 0x5f, 0x74, 0x69, 0x6c, 0x65, 0x5f, 0x63, 0x6f, 0x75, 0x6e, 0x74, 0x20, 0x3e, 0x3d, 0x20
        /*0010*/ 	.byte	0x31, 0x00
	.type		$str$23,@object
	.size		$str$23,(__unnamed_1 - $str$23)
$str$23:
        /*0012*/ 	.byte	0x2f, 0x74, 0x6d, 0x70, 0x2f, 0x63, 0x75, 0x74, 0x6c, 0x61, 0x73, 0x73, 0x5f, 0x73, 0x77, 0x65
        /*0022*/ 	.byte	0x65, 0x70, 0x5f, 0x73, 0x72, 0x63, 0x2f, 0x69, 0x6e, 0x63, 0x6c, 0x75, 0x64, 0x65, 0x2f, 0x63
        /*0032*/ 	.byte	0x75, 0x74, 0x6c, 0x61, 0x73, 0x73, 0x2f, 0x67, 0x65, 0x6d, 0x6d, 0x2f, 0x63, 0x6f, 0x6c, 0x6c
        /*0042*/ 	.byte	0x65, 0x63, 0x74, 0x69, 0x76, 0x65, 0x2f, 0x73, 0x6d, 0x39, 0x30, 0x5f, 0x6d, 0x6d, 0x61, 0x5f
        /*0052*/ 	.byte	0x74, 0x6d, 0x61, 0x5f, 0x67, 0x6d, 0x6d, 0x61, 0x5f, 0x73, 0x73, 0x5f, 0x77, 0x61, 0x72, 0x70
        /*0062*/ 	.byte	0x73, 0x70, 0x65, 0x63, 0x69, 0x61, 0x6c, 0x69, 0x7a, 0x65, 0x64, 0x2e, 0x68, 0x70, 0x70, 0x00
	.type		__unnamed_1,@object
	.size		__unnamed_1,(.L_0 - __unnamed_1)
__unnamed_1:
        /* <DEDUP_REMOVED lines=182> */
        /*0bd2*/ 	.byte	0x5d, 0x00
.L_0:


//--------------------- .nv.shared._ZN7cutlass13device_kernelINS_4gemm6kernel13GemmUniversalIN4cute5tupleIJiiiiEEENS1_10collective13CollectiveMmaINS1_34MainloopSm90TmaGmmaWarpSpecializedILi3ENS5_IJNS4_1CILi2EEENSA_ILi1EEESC_EEENS1_35KernelTmaWarpSpecializedCooperativeEEENS5_IJNSA_ILi256EEESG_NSA_ILi64EEEEEENS_10bfloat16_tENS5_IJlSC_lEEESJ_SK_NS4_8TiledMMAINS4_8MMA_AtomIJNS4_4SM904GMMA28MMA_64x256x16_F32BF16BF16_SSILNSO_5MajorE0ELSQ_0ELNSO_7ScaleInE1ELSR_1EEEEEENS4_6LayoutISD_NS5_IJSC_NSA_ILi0EEESV_EEEEENS5_IJNS4_10UnderscoreESY_SY_EEEEENS4_13SM90_TMA_LOADENS4_14ComposedLayoutINS4_7SwizzleILi3ELi4ELi3EEENS4_18smem_ptr_flag_bitsILi16EEENSU_INS5_IJNSA_ILi8EEESH_EEENS5_IJSH_SC_EEEEEEEvNS4_8identityENS4_23SM90_TMA_LOAD_MULTICASTES1B_vS1C_EENS_8epilogue10collective6detail29Sm90TmaWarpSpecializedAdapterINS1G_15DefaultEpilogueISJ_SK_SK_NS1F_6thread17LinearCombinationISJ_Li1EffLNS1K_9ScaleType4KindE0ELNS_15FloatRoundStyleE2ESJ_EENS1_15EpilogueDefaultEEEEEvvEEEEvNT_6ParamsE --------------------------
	.section	.nv.shared._ZN7cutlass13device_kernelINS_4gemm6kernel13GemmUniversalIN4cute5tupleIJiiiiEEENS1_10collective13CollectiveMmaINS1_34MainloopSm90TmaGmmaWarpSpecializedILi3ENS5_IJNS4_1CILi2EEENSA_ILi1EEESC_EEENS1_35KernelTmaWarpSpecializedCooperativeEEENS5_IJNSA_ILi256EEESG_NSA_ILi64EEEEEENS_10bfloat16_tENS5_IJlSC_lEEESJ_SK_NS4_8TiledMMAINS4_8MMA_AtomIJNS4_4SM904GMMA28MMA_64x256x16_F32BF16BF16_SSILNSO_5MajorE0ELSQ_0ELNSO_7ScaleInE1ELSR_1EEEEEENS4_6LayoutISD_NS5_IJSC_NSA_ILi0EEESV_EEEEENS5_IJNS4_10UnderscoreESY_SY_EEEEENS4_13SM90_TMA_LOADENS4_14ComposedLayoutINS4_7SwizzleILi3ELi4ELi3EEENS4_18smem_ptr_flag_bitsILi16EEENSU_INS5_IJNSA_ILi8EEESH_EEENS5_IJSH_SC_EEEEEEEvNS4_8identityENS4_23SM90_TMA_LOAD_MULTICASTES1B_vS1C_EENS_8epilogue10collective6detail29Sm90TmaWarpSpecializedAdapterINS1G_15DefaultEpilogueISJ_SK_SK_NS1F_6thread17LinearCombinationISJ_Li1EffLNS1K_9ScaleType4KindE0ELNS_15FloatRoundStyleE2ESJ_EENS1_15EpilogueDefaultEEEEEvvEEEEvNT_6ParamsE,"aw",@nobits
	.sectionflags	@""
	.align	16
	.zero		1024


//--------------------- .nv.shared.reserved.0     --------------------------
	.section	.nv.shared.reserved.0,"aw",@nobits
	.weak		__nv_reservedSMEM_offset_0_alias
	.size		__nv_reservedSMEM_offset_0_alias, 0, 0
	.other		__nv_reservedSMEM_offset_0_alias,@"STO_CUDA_RESERVED_SHARED STV_DEFAULT"
__nv_reservedSMEM_offset_0_alias:
	.zero		0


//--------------------- .nv.global                --------------------------
	.section	.nv.global,"aw",@nobits
.nv.global:
	.type		_ZN39_INTERNAL_fc563d06_4_k_cu_ebc81e1f_34434cute1_E,@object
	.size		_ZN39_INTERNAL_fc563d06_4_k_cu_ebc81e1f_34434cute1_E,(_ZN39_INTERNAL_fc563d06_4_k_cu_ebc81e1f_34434cuda3std3__45__cpo6cbeginE - _ZN39_INTERNAL_fc563d06_4_k_cu_ebc81e1f_34434cute1_E)
_ZN39_INTERNAL_fc563d06_4_k_cu_ebc81e1f_34434cute1_E:
	.zero		1
	.type		_ZN39_INTERNAL_fc563d06_4_k_cu_ebc81e1f_34434cuda3std3__45__cpo6cbeginE,@object
	.size		_ZN39_INTERNAL_fc563d06_4_k_cu_ebc81e1f_34434cuda3std3__45__cpo6cbeginE,(_ZN39_INTERNAL_fc563d06_4_k_cu_ebc81e1f_34434cuda3std3__48in_placeE - _ZN39_INTERNAL_fc563d06_4_k_cu_ebc81e1f_34434cuda3std3__45__cpo6cbeginE)
_ZN39_INTERNAL_fc563d06_4_k_cu_ebc81e1f_34434cuda3std3__45__cpo6cbeginE:
	.zero		1
	.type		_ZN39_INTERNAL_fc563d06_4_k_cu_ebc81e1f_34434cuda3std3__48in_placeE,@object
	.size		_ZN39_INTERNAL_fc563d06_4_k_cu_ebc81e1f_34434cuda3std3__48in_placeE,(_ZN39_INTERNAL_fc563d06_4_k_cu_ebc81e1f_34434cuda3std6ranges3__45__cpo9iter_moveE - _ZN39_INTERNAL_fc563d06_4_k_cu_ebc81e1f_34434cuda3std3__48in_placeE)
_ZN39_INTERNAL_fc563d06_4_k_cu_ebc81e1f_34434cuda3std3__48in_placeE:
	.zero		1
	.type		_ZN39_INTERNAL_fc563d06_4_k_cu_ebc81e1f_34434cuda3std6ranges3__45__cpo9iter_moveE,@object
	.size		_ZN39_INTERNAL_fc563d06_4_k_cu_ebc81e1f_34434cuda3std6ranges3__45__cpo9iter_moveE,(_ZN39_INTERNAL_fc563d06_4_k_cu_ebc81e1f_34434cuda3std3__45__cpo5beginE - _ZN39_INTERNAL_fc563d06_4_k_cu_ebc81e1f_34434cuda3std6ranges3__45__cpo9iter_moveE)
_ZN39_INTERNAL_fc563d06_4_k_cu_ebc81e1f_34434cuda3std6ranges3__45__cpo9iter_moveE:
	.zero		1
	.type		_ZN39_INTERNAL_fc563d06_4_k_cu_ebc81e1f_34434cuda3std3__45__cpo5beginE,@object
	.size		_ZN39_INTERNAL_fc563d06_4_k_cu_ebc81e1f_34434cuda3std3__45__cpo5beginE,(_ZN39_INTERNAL_fc563d06_4_k_cu_ebc81e1f_34434cuda3std3__441_GLOBAL__N__fc563d06_4_k_cu_ebc81e1f_34436ignoreE - _ZN39_INTERNAL_fc563d06_4_k_cu_ebc81e1f_34434cuda3std3__45__cpo5beginE)
_ZN39_INTERNAL_fc563d06_4_k_cu_ebc81e1f_34434cuda3std3__45__cpo5beginE:
	.zero		1
	.type		_ZN39_INTERNAL_fc563d06_4_k_cu_ebc81e1f_34434cuda3std3__441_GLOBAL__N__fc563d06_4_k_cu_ebc81e1f_34436ignoreE,@object
	.size		_ZN39_INTERNAL_fc563d06_4_k_cu_ebc81e1f_34434cuda3std3__441_GLOBAL__N__fc563d06_4_k_cu_ebc81e1f_34436ignoreE,(_ZN39_INTERNAL_fc563d06_4_k_cu_ebc81e1f_34434cute7productE - _ZN39_INTERNAL_fc563d06_4_k_cu_ebc81e1f_34434cuda3std3__441_GLOBAL__N__fc563d06_4_k_cu_ebc81e1f_34436ignoreE)
_ZN39_INTERNAL_fc563d06_4_k_cu_ebc81e1f_34434cuda3std3__441_GLOBAL__N__fc563d06_4_k_cu_ebc81e1f_34436ignoreE:
	.zero		1
	.type		_ZN39_INTERNAL_fc563d06_4_k_cu_ebc81e1f_34434cute7productE,@object
	.size		_ZN39_INTERNAL_fc563d06_4_k_cu_ebc81e1f_34434cute7productE,(_ZN39_INTERNAL_fc563d06_4_k_cu_ebc81e1f_34434cuda3std3__45__cpo3endE - _ZN39_INTERNAL_fc563d06_4_k_cu_ebc81e1f_34434cute7productE)
_ZN39_INTERNAL_fc563d06_4_k_cu_ebc81e1f_34434cute7productE:
	.zero		1
	.type		_ZN39_INTERNAL_fc563d06_4_k_cu_ebc81e1f_34434cuda3std3__45__cpo3endE,@object
	.size		_ZN39_INTERNAL_fc563d06_4_k_cu_ebc81e1f_34434cuda3std3__45__cpo3endE,(_ZN39_INTERNAL_fc563d06_4_k_cu_ebc81e1f_34434cuda3std3__419piecewise_constructE - _ZN39_INTERNAL_fc563d06_4_k_cu_ebc81e1f_34434cuda3std3__45__cpo3endE)
_ZN39_INTERNAL_fc563d06_4_k_cu_ebc81e1f_34434cuda3std3__45__cpo3endE:
	.zero		1
	.type		_ZN39_INTERNAL_fc563d06_4_k_cu_ebc81e1f_34434cuda3std3__419piecewise_constructE,@object
	.size		_ZN39_INTERNAL_fc563d06_4_k_cu_ebc81e1f_34434cuda3std3__419piecewise_constructE,(_ZN39_INTERNAL_fc563d06_4_k_cu_ebc81e1f_34434cuda3std3__45__cpo4cendE - _ZN39_INTERNAL_fc563d06_4_k_cu_ebc81e1f_34434cuda3std3__419piecewise_constructE)
_ZN39_INTERNAL_fc563d06_4_k_cu_ebc81e1f_34434cuda3std3__419piecewise_constructE:
	.zero		1
	.type		_ZN39_INTERNAL_fc563d06_4_k_cu_ebc81e1f_34434cuda3std3__45__cpo4cendE,@object
	.size		_ZN39_INTERNAL_fc563d06_4_k_cu_ebc81e1f_34434cuda3std3__45__cpo4cendE,(_ZN39_INTERNAL_fc563d06_4_k_cu_ebc81e1f_34434cuda3std6ranges3__45__cpo4swapE - _ZN39_INTERNAL_fc563d06_4_k_cu_ebc81e1f_34434cuda3std3__45__cpo4cendE)
_ZN39_INTERNAL_fc563d06_4_k_cu_ebc81e1f_34434cuda3std3__45__cpo4cendE:
	.zero		1
	.type		_ZN39_INTERNAL_fc563d06_4_k_cu_ebc81e1f_34434cuda3std6ranges3__45__cpo4swapE,@object
	.size		_ZN39_INTERNAL_fc563d06_4_k_cu_ebc81e1f_34434cuda3std6ranges3__45__cpo4swapE,(.L_8 - _ZN39_INTERNAL_fc563d06_4_k_cu_ebc81e1f_34434cuda3std6ranges3__45__cpo4swapE)
_ZN39_INTERNAL_fc563d06_4_k_cu_ebc81e1f_34434cuda3std6ranges3__45__cpo4swapE:
	.zero		1
.L_8:


//--------------------- .nv.constant0._ZN7cutlass13device_kernelINS_4gemm6kernel13GemmUniversalIN4cute5tupleIJiiiiEEENS1_10collective13CollectiveMmaINS1_34MainloopSm90TmaGmmaWarpSpecializedILi3ENS5_IJNS4_1CILi2EEENSA_ILi1EEESC_EEENS1_35KernelTmaWarpSpecializedCooperativeEEENS5_IJNSA_ILi256EEESG_NSA_ILi64EEEEEENS_10bfloat16_tENS5_IJlSC_lEEESJ_SK_NS4_8TiledMMAINS4_8MMA_AtomIJNS4_4SM904GMMA28MMA_64x256x16_F32BF16BF16_SSILNSO_5MajorE0ELSQ_0ELNSO_7ScaleInE1ELSR_1EEEEEENS4_6LayoutISD_NS5_IJSC_NSA_ILi0EEESV_EEEEENS5_IJNS4_10UnderscoreESY_SY_EEEEENS4_13SM90_TMA_LOADENS4_14ComposedLayoutINS4_7SwizzleILi3ELi4ELi3EEENS4_18smem_ptr_flag_bitsILi16EEENSU_INS5_IJNSA_ILi8EEESH_EEENS5_IJSH_SC_EEEEEEEvNS4_8identityENS4_23SM90_TMA_LOAD_MULTICASTES1B_vS1C_EENS_8epilogue10collective6detail29Sm90TmaWarpSpecializedAdapterINS1G_15DefaultEpilogueISJ_SK_SK_NS1F_6thread17LinearCombinationISJ_Li1EffLNS1K_9ScaleType4KindE0ELNS_15FloatRoundStyleE2ESJ_EENS1_15EpilogueDefaultEEEEEvvEEEEvNT_6ParamsE --------------------------
	.section	.nv.constant0._ZN7cutlass13device_kernelINS_4gemm6kernel13GemmUniversalIN4cute5tupleIJiiiiEEENS1_10collective13CollectiveMmaINS1_34MainloopSm90TmaGmmaWarpSpecializedILi3ENS5_IJNS4_1CILi2EEENSA_ILi1EEESC_EEENS1_35KernelTmaWarpSpecializedCooperativeEEENS5_IJNSA_ILi256EEESG_NSA_ILi64EEEEEENS_10bfloat16_tENS5_IJlSC_lEEESJ_SK_NS4_8TiledMMAINS4_8MMA_AtomIJNS4_4SM904GMMA28MMA_64x256x16_F32BF16BF16_SSILNSO_5MajorE0ELSQ_0ELNSO_7ScaleInE1ELSR_1EEEEEENS4_6LayoutISD_NS5_IJSC_NSA_ILi0EEESV_EEEEENS5_IJNS4_10UnderscoreESY_SY_EEEEENS4_13SM90_TMA_LOADENS4_14ComposedLayoutINS4_7SwizzleILi3ELi4ELi3EEENS4_18smem_ptr_flag_bitsILi16EEENSU_INS5_IJNSA_ILi8EEESH_EEENS5_IJSH_SC_EEEEEEEvNS4_8identityENS4_23SM90_TMA_LOAD_MULTICASTES1B_vS1C_EENS_8epilogue10collective6detail29Sm90TmaWarpSpecializedAdapterINS1G_15DefaultEpilogueISJ_SK_SK_NS1F_6thread17LinearCombinationISJ_Li1EffLNS1K_9ScaleType4KindE0ELNS_15FloatRoundStyleE2ESJ_EENS1_15EpilogueDefaultEEEEEvvEEEEvNT_6ParamsE,"a",@progbits
	.sectionflags	@""
	.align	4
.nv.constant0._ZN7cutlass13device_kernelINS_4gemm6kernel13GemmUniversalIN4cute5tupleIJiiiiEEENS1_10collective13CollectiveMmaINS1_34MainloopSm90TmaGmmaWarpSpecializedILi3ENS5_IJNS4_1CILi2EEENSA_ILi1EEESC_EEENS1_35KernelTmaWarpSpecializedCooperativeEEENS5_IJNSA_ILi256EEESG_NSA_ILi64EEEEEENS_10bfloat16_tENS5_IJlSC_lEEESJ_SK_NS4_8TiledMMAINS4_8MMA_AtomIJNS4_4SM904GMMA28MMA_64x256x16_F32BF16BF16_SSILNSO_5MajorE0ELSQ_0ELNSO_7ScaleInE1ELSR_1EEEEEENS4_6LayoutISD_NS5_IJSC_NSA_ILi0EEESV_EEEEENS5_IJNS4_10UnderscoreESY_SY_EEEEENS4_13SM90_TMA_LOADENS4_14ComposedLayoutINS4_7SwizzleILi3ELi4ELi3EEENS4_18smem_ptr_flag_bitsILi16EEENSU_INS5_IJNSA_ILi8EEESH_EEENS5_IJSH_SC_EEEEEEEvNS4_8identityENS4_23SM90_TMA_LOAD_MULTICASTES1B_vS1C_EENS_8epilogue10collective6detail29Sm90TmaWarpSpecializedAdapterINS1G_15DefaultEpilogueISJ_SK_SK_NS1F_6thread17LinearCombinationISJ_Li1EffLNS1K_9ScaleType4KindE0ELNS_15FloatRoundStyleE2ESJ_EENS1_15EpilogueDefaultEEEEEvvEEEEvNT_6ParamsE:
	.zero		1664


//--------------------- SYMBOLS --------------------------

	.type		.nv.reservedSmem.offset0,@object
	.size		.nv.reservedSmem.offset0,0x4
	.type		__assertfail,@function
